	.target	sm_90a

	.elftype	@"ET_EXEC"


//--------------------- .note.nv.tkinfo           --------------------------
	.section	.note.nv.tkinfo,"",@"SHT_NOTE"
	.sectionflags	@"SHF_NOTE_NV_TKINFO"
	.tkinfo
        /*0018*/ 	.word	0x00000002
        /*0030*/ 	.string	""
        /*0030*/ 	.string	"ptxas"
        /*0030*/ 	.string	"Cuda compilation tools, release 13.0, V13.0.88"
        /*0030*/ 	.string	"Build cuda_13.0.r13.0/compiler.36424714_0"
        /*0030*/ 	.string	"-arch sm_90a -m 64 "



//--------------------- .note.nv.cuinfo           --------------------------
	.section	.note.nv.cuinfo,"",@"SHT_NOTE"
	.sectionflags	@"SHF_NOTE_NV_CUINFO"
        /*0018*/ 	.short	0x0002
        /*001a*/ 	.short	0x005a
        /*001c*/ 	.short	0x0082
	.zero		2


//--------------------- .nv.info                  --------------------------
	.section	.nv.info,"",@"SHT_CUDA_INFO"
	.align	4


	//----- nvinfo : EIATTR_REGCOUNT
	.align		4
        /*0000*/ 	.byte	0x04, 0x2f
        /*0002*/ 	.short	(.L_15 - .L_14)
	.align		4
.L_14:
        /*0004*/ 	.word	index@(_ZN7cutlass13device_kernelINS_4gemm6kernel13GemmUniversalIN4cute5tupleIJiiiiEEENS1_10collective13CollectiveMmaINS1_34MainloopSm90TmaGmmaWarpSpecializedILi4ENS5_IJNS4_1CILi1EEENSA_ILi4EEESB_EEENS1_32KernelTmaWarpSpecializedPingpongEEENS5_IJNSA_ILi64EEENSA_ILi128EEESG_EEEfNS5_IJlSB_lEEEfSJ_NS4_8TiledMMAINS4_8MMA_AtomIJNS4_4SM904GMMA30MMA_64x128x8_F32TF32TF32_SS_TNILNSN_7ScaleInE1ELSP_1EEEEEENS4_6LayoutINS5_IJSB_SB_SB_EEENS5_IJNSA_ILi0EEESU_SU_EEEEENS5_IJNS4_10UnderscoreESX_SX_EEEEENS4_23SM90_TMA_LOAD_MULTICASTENS4_14ComposedLayoutINS4_7SwizzleILi3ELi4ELi3EEENS4_18smem_ptr_flag_bitsILi32EEENSS_INS5_IJNSA_ILi8EEENSA_ILi32EEEEEENS5_IJS17_SB_EEEEEEEvNS4_8identityENS4_13SM90_TMA_LOADES1B_vS1C_EENS_8epilogue10collective6detail29Sm90TmaWarpSpecializedAdapterINS1G_15DefaultEpilogueIfSJ_SJ_NS1F_6thread17LinearCombinationIfLi1EffLNS1K_9ScaleType4KindE0ELNS_15FloatRoundStyleE2EfEENS1_15EpilogueDefaultEEEEEvvEEEEvNT_6ParamsE)
        /*0008*/ 	.word	0x000000a8


	//----- nvinfo : EIATTR_FRAME_SIZE
	.align		4
.L_15:
        /*000c*/ 	.byte	0x04, 0x11
        /*000e*/ 	.short	(.L_17 - .L_16)
	.align		4
.L_16:
        /*0010*/ 	.word	index@(_ZN7cutlass13device_kernelINS_4gemm6kernel13GemmUniversalIN4cute5tupleIJiiiiEEENS1_10collective13CollectiveMmaINS1_34MainloopSm90TmaGmmaWarpSpecializedILi4ENS5_IJNS4_1CILi1EEENSA_ILi4EEESB_EEENS1_32KernelTmaWarpSpecializedPingpongEEENS5_IJNSA_ILi64EEENSA_ILi128EEESG_EEEfNS5_IJlSB_lEEEfSJ_NS4_8TiledMMAINS4_8MMA_AtomIJNS4_4SM904GMMA30MMA_64x128x8_F32TF32TF32_SS_TNILNSN_7ScaleInE1ELSP_1EEEEEENS4_6LayoutINS5_IJSB_SB_SB_EEENS5_IJNSA_ILi0EEESU_SU_EEEEENS5_IJNS4_10UnderscoreESX_SX_EEEEENS4_23SM90_TMA_LOAD_MULTICASTENS4_14ComposedLayoutINS4_7SwizzleILi3ELi4ELi3EEENS4_18smem_ptr_flag_bitsILi32EEENSS_INS5_IJNSA_ILi8EEENSA_ILi32EEEEEENS5_IJS17_SB_EEEEEEEvNS4_8identityENS4_13SM90_TMA_LOADES1B_vS1C_EENS_8epilogue10collective6detail29Sm90TmaWarpSpecializedAdapterINS1G_15DefaultEpilogueIfSJ_SJ_NS1F_6thread17LinearCombinationIfLi1EffLNS1K_9ScaleType4KindE0ELNS_15FloatRoundStyleE2EfEENS1_15EpilogueDefaultEEEEEvvEEEEvNT_6ParamsE)
        /*0014*/ 	.word	0x00000000


	//----- nvinfo : EIATTR_MIN_STACK_SIZE
	.align		4
.L_17:
        /*0018*/ 	.byte	0x04, 0x12
        /*001a*/ 	.short	(.L_19 - .L_18)
	.align		4
.L_18:
        /*001c*/ 	.word	index@(_ZN7cutlass13device_kernelINS_4gemm6kernel13GemmUniversalIN4cute5tupleIJiiiiEEENS1_10collective13CollectiveMmaINS1_34MainloopSm90TmaGmmaWarpSpecializedILi4ENS5_IJNS4_1CILi1EEENSA_ILi4EEESB_EEENS1_32KernelTmaWarpSpecializedPingpongEEENS5_IJNSA_ILi64EEENSA_ILi128EEESG_EEEfNS5_IJlSB_lEEEfSJ_NS4_8TiledMMAINS4_8MMA_AtomIJNS4_4SM904GMMA30MMA_64x128x8_F32TF32TF32_SS_TNILNSN_7ScaleInE1ELSP_1EEEEEENS4_6LayoutINS5_IJSB_SB_SB_EEENS5_IJNSA_ILi0EEESU_SU_EEEEENS5_IJNS4_10UnderscoreESX_SX_EEEEENS4_23SM90_TMA_LOAD_MULTICASTENS4_14ComposedLayoutINS4_7SwizzleILi3ELi4ELi3EEENS4_18smem_ptr_flag_bitsILi32EEENSS_INS5_IJNSA_ILi8EEENSA_ILi32EEEEEENS5_IJS17_SB_EEEEEEEvNS4_8identityENS4_13SM90_TMA_LOADES1B_vS1C_EENS_8epilogue10collective6detail29Sm90TmaWarpSpecializedAdapterINS1G_15DefaultEpilogueIfSJ_SJ_NS1F_6thread17LinearCombinationIfLi1EffLNS1K_9ScaleType4KindE0ELNS_15FloatRoundStyleE2EfEENS1_15EpilogueDefaultEEEEEvvEEEEvNT_6ParamsE)
        /*0020*/ 	.word	0x00000000
.L_19:


//--------------------- .nv.compat                --------------------------
	.section	.nv.compat,"",@"SHT_CUDA_COMPAT_INFO"
	.align	4
        /*0000*/ 	.byte	0x02, 0x09, 0x01, 0x00, 0x02, 0x02, 0x04, 0x00, 0x02, 0x05, 0x05, 0x00, 0x03, 0x07, 0x01, 0x01
        /*0010*/ 	.byte	0x02, 0x03, 0x01, 0x00, 0x02, 0x06, 0x01, 0x00, 0x04, 0x0b, 0x08, 0x00, 0x00, 0x00, 0x00, 0x00
        /*0020*/ 	.byte	0x00, 0x00, 0x00, 0x00


//--------------------- .nv.info._ZN7cutlass13device_kernelINS_4gemm6kernel13GemmUniversalIN4cute5tupleIJiiiiEEENS1_10collective13CollectiveMmaINS1_34MainloopSm90TmaGmmaWarpSpecializedILi4ENS5_IJNS4_1CILi1EEENSA_ILi4EEESB_EEENS1_32KernelTmaWarpSpecializedPingpongEEENS5_IJNSA_ILi64EEENSA_ILi128EEESG_EEEfNS5_IJlSB_lEEEfSJ_NS4_8TiledMMAINS4_8MMA_AtomIJNS4_4SM904GMMA30MMA_64x128x8_F32TF32TF32_SS_TNILNSN_7ScaleInE1ELSP_1EEEEEENS4_6LayoutINS5_IJSB_SB_SB_EEENS5_IJNSA_ILi0EEESU_SU_EEEEENS5_IJNS4_10UnderscoreESX_SX_EEEEENS4_23SM90_TMA_LOAD_MULTICASTENS4_14ComposedLayoutINS4_7SwizzleILi3ELi4ELi3EEENS4_18smem_ptr_flag_bitsILi32EEENSS_INS5_IJNSA_ILi8EEENSA_ILi32EEEEEENS5_IJS17_SB_EEEEEEEvNS4_8identityENS4_13SM90_TMA_LOADES1B_vS1C_EENS_8epilogue10collective6detail29Sm90TmaWarpSpecializedAdapterINS1G_15DefaultEpilogueIfSJ_SJ_NS1F_6thread17LinearCombinationIfLi1EffLNS1K_9ScaleType4KindE0ELNS_15FloatRoundStyleE2EfEENS1_15EpilogueDefaultEEEEEvvEEEEvNT_6ParamsE --------------------------
	.section	.nv.info._ZN7cutlass13device_kernelINS_4gemm6kernel13GemmUniversalIN4cute5tupleIJiiiiEEENS1_10collective13CollectiveMmaINS1_34MainloopSm90TmaGmmaWarpSpecializedILi4ENS5_IJNS4_1CILi1EEENSA_ILi4EEESB_EEENS1_32KernelTmaWarpSpecializedPingpongEEENS5_IJNSA_ILi64EEENSA_ILi128EEESG_EEEfNS5_IJlSB_lEEEfSJ_NS4_8TiledMMAINS4_8MMA_AtomIJNS4_4SM904GMMA30MMA_64x128x8_F32TF32TF32_SS_TNILNSN_7ScaleInE1ELSP_1EEEEEENS4_6LayoutINS5_IJSB_SB_SB_EEENS5_IJNSA_ILi0EEESU_SU_EEEEENS5_IJNS4_10UnderscoreESX_SX_EEEEENS4_23SM90_TMA_LOAD_MULTICASTENS4_14ComposedLayoutINS4_7SwizzleILi3ELi4ELi3EEENS4_18smem_ptr_flag_bitsILi32EEENSS_INS5_IJNSA_ILi8EEENSA_ILi32EEEEEENS5_IJS17_SB_EEEEEEEvNS4_8identityENS4_13SM90_TMA_LOADES1B_vS1C_EENS_8epilogue10collective6detail29Sm90TmaWarpSpecializedAdapterINS1G_15DefaultEpilogueIfSJ_SJ_NS1F_6thread17LinearCombinationIfLi1EffLNS1K_9ScaleType4KindE0ELNS_15FloatRoundStyleE2EfEENS1_15EpilogueDefaultEEEEEvvEEEEvNT_6ParamsE,"",@"SHT_CUDA_INFO"
	.sectionflags	@""
	.align	4


	//----- nvinfo : EIATTR_CUDA_API_VERSION
	.align		4
        /*0000*/ 	.byte	0x04, 0x37
        /*0002*/ 	.short	(.L_21 - .L_20)
.L_20:
        /*0004*/ 	.word	0x00000082


	//----- nvinfo : EIATTR_KPARAM_INFO
	.align		4
.L_21:
        /*0008*/ 	.byte	0x04, 0x17
        /*000a*/ 	.short	(.L_23 - .L_22)
.L_22:
        /*000c*/ 	.word	0x00000000
        /*0010*/ 	.short	0x0000
        /*0012*/ 	.short	0x0070
        /*0014*/ 	.byte	0x00, 0xf0, 0x01, 0x10


	//----- nvinfo : EIATTR_SPARSE_MMA_MASK
	.align		4
.L_23:
        /*0018*/ 	.byte	0x03, 0x50
        /*001a*/ 	.short	0x0000


	//----- nvinfo : EIATTR_MAXREG_COUNT
	.align		4
        /*001c*/ 	.byte	0x03, 0x1b
        /*001e*/ 	.short	0x00a8


	//----- nvinfo : EIATTR_NUM_BARRIERS
	.align		4
        /*0020*/ 	.byte	0x02, 0x4c
        /*0022*/ 	.byte	0x01
	.zero		1


	//----- nvinfo : EIATTR_EXTERNS
	.align		4
        /*0024*/ 	.byte	0x04, 0x0f
        /*0026*/ 	.short	(.L_25 - .L_24)


	//   ....[0]....
	.align		4
.L_24:
        /*0028*/ 	.word	index@(__assertfail)


	//----- nvinfo : EIATTR_MERCURY_ISA_VERSION
	.align		4
.L_25:
        /*002c*/ 	.byte	0x03, 0x5f
        /*002e*/ 	.short	0x0101


	//----- nvinfo : EIATTR_INT_WARP_WIDE_INSTR_OFFSETS
	.align		4
        /*0030*/ 	.byte	0x04, 0x31
        /*0032*/ 	.short	(.L_27 - .L_26)


	//   ....[0]....
.L_26:
        /*0034*/ 	.word	0x00000590


	//   ....[1]....
        /*0038*/ 	.word	0x000005d0


	//   ....[2]....
        /*003c*/ 	.word	0x00000660


	//   ....[3]....
        /*0040*/ 	.word	0x00000690


	//   ....[4]....
        /*0044*/ 	.word	0x000006d0


	//   ....[5]....
        /*0048*/ 	.word	0x000006e0


	//   ....[6]....
        /*004c*/ 	.word	0x000007a0


	//   ....[7]....
        /*0050*/ 	.word	0x00000800


	//   ....[8]....
        /*0054*/ 	.word	0x00002530


	//----- nvinfo : EIATTR_COOP_GROUP_MASK_REGIDS
	.align		4
.L_27:
        /*0058*/ 	.byte	0x04, 0x29
        /*005a*/ 	.short	(.L_29 - .L_28)


	//   ....[0]....
.L_28:
        /*005c*/ 	.word	0xffffffff


	//   ....[1]....
        /*0060*/ 	.word	0xffffffff


	//   ....[2]....
        /*0064*/ 	.word	0xffffffff


	//   ....[3]....
        /*0068*/ 	.word	0xffffffff


	//   ....[4]....
        /*006c*/ 	.word	0xffffffff


	//   ....[5]....
        /*0070*/ 	.word	0xffffffff


	//   ....[6]....
        /*0074*/ 	.word	0xffffffff


	//----- nvinfo : EIATTR_COOP_GROUP_INSTR_OFFSETS
	.align		4
.L_29:
        /*0078*/ 	.byte	0x04, 0x28
        /*007a*/ 	.short	(.L_31 - .L_30)


	//   ....[0]....
.L_30:
        /*007c*/ 	.word	0x00000060


	//   ....[1]....
        /*0080*/ 	.word	0x00000080


	//   ....[2]....
        /*0084*/ 	.word	0x00000180


	//   ....[3]....
        /*0088*/ 	.word	0x000003b0


	//   ....[4]....
        /*008c*/ 	.word	0x000003f0


	//   ....[5]....
        /*0090*/ 	.word	0x000004e0


	//   ....[6]....
        /*0094*/ 	.word	0x00000910


	//----- nvinfo : EIATTR_REG_RECONFIG
	.align		4
.L_31:
        /*0098*/ 	.byte	0x01, 0x54
	.zero		2


	//----- nvinfo : EIATTR_SYSCALL_OFFSETS
	.align		4
        /*009c*/ 	.byte	0x04, 0x46
        /*009e*/ 	.short	(.L_33 - .L_32)


	//   ....[0]....
.L_32:
        /*00a0*/ 	.word	0x00001940


	//----- nvinfo : EIATTR_MBARRIER_INSTR_OFFSETS
	.align		4
.L_33:
        /*00a4*/ 	.byte	0x04, 0x39
        /*00a6*/ 	.short	(.L_35 - .L_34)


	//   ....[0]....
.L_34:
        /*00a8*/ 	.word	0x00000320
        /*00ac*/ 	.word	0x000000ff
        /*00b0*/ 	.word	0x00000000
        /*00b4*/ 	.short	0x0100
        /*00b6*/ 	.byte	0x07
	.zero		1


	//   ....[1]....
        /*00b8*/ 	.word	0x00000330
        /*00bc*/ 	.word	0x000000ff
        /*00c0*/ 	.word	0x00000020
        /*00c4*/ 	.short	0x0100
        /*00c6*/ 	.byte	0x07
	.zero		1


	//   ....[2]....
        /*00c8*/ 	.word	0x00000340
        /*00cc*/ 	.word	0x000000ff
        /*00d0*/ 	.word	0x00000008
        /*00d4*/ 	.short	0x0100
        /*00d6*/ 	.byte	0x07
	.zero		1


	//   ....[3]....
        /*00d8*/ 	.word	0x00000350
        /*00dc*/ 	.word	0x000000ff
        /*00e0*/ 	.word	0x00000028
        /*00e4*/ 	.short	0x0100
        /*00e6*/ 	.byte	0x07
	.zero		1


	//   ....[4]....
        /*00e8*/ 	.word	0x00000360
        /*00ec*/ 	.word	0x000000ff
        /*00f0*/ 	.word	0x00000010
        /*00f4*/ 	.short	0x0100
        /*00f6*/ 	.byte	0x07
	.zero		1


	//   ....[5]....
        /*00f8*/ 	.word	0x00000370
        /*00fc*/ 	.word	0x000000ff
        /*0100*/ 	.word	0x00000030
        /*0104*/ 	.short	0x0100
        /*0106*/ 	.byte	0x07
	.zero		1


	//   ....[6]....
        /*0108*/ 	.word	0x00000380
        /*010c*/ 	.word	0x000000ff
        /*0110*/ 	.word	0x00000018
        /*0114*/ 	.short	0x0100
        /*0116*/ 	.byte	0x07
	.zero		1


	//   ....[7]....
        /*0118*/ 	.word	0x00000390
        /*011c*/ 	.word	0x000000ff
        /*0120*/ 	.word	0x00000038
        /*0124*/ 	.short	0x0100
        /*0126*/ 	.byte	0x07
	.zero		1


	//   ....[8]....
        /*0128*/ 	.word	0x000007e0
        /*012c*/ 	.word	0x000000ff
        /*0130*/ 	.word	0x00000070
        /*0134*/ 	.short	0x0100
        /*0136*/ 	.byte	0x0d
	.zero		1


	//   ....[9]....
        /*0138*/ 	.word	0x00000820
        /*013c*/ 	.word	0x000000ff
        /*0140*/ 	.word	0x00000078
        /*0144*/ 	.short	0x0100
        /*0146*/ 	.byte	0x0d
	.zero		1


	//   ....[10]....
        /*0148*/ 	.word	0x00000850
        /*014c*/ 	.word	0x000000ff
        /*0150*/ 	.word	0x00000050
        /*0154*/ 	.short	0x0100
        /*0156*/ 	.byte	0x10
	.zero		1


	//   ....[11]....
        /*0158*/ 	.word	0x000008a0
        /*015c*/ 	.word	0x000000ff
        /*0160*/ 	.word	0x00000058
        /*0164*/ 	.short	0x0100
        /*0166*/ 	.byte	0x10
	.zero		1


	//   ....[12]....
        /*0168*/ 	.word	0x000008b0
        /*016c*/ 	.word	0x000000ff
        /*0170*/ 	.word	0x00000060
        /*0174*/ 	.short	0x0100
        /*0176*/ 	.byte	0x10
	.zero		1


	//   ....[13]....
        /*0178*/ 	.word	0x000008c0
        /*017c*/ 	.word	0x000000ff
        /*0180*/ 	.word	0x00000068
        /*0184*/ 	.short	0x0100
        /*0186*/ 	.byte	0x10
	.zero		1


	//   ....[14]....
        /*0188*/ 	.word	0x00001800
        /*018c*/ 	.word	0x00000060
        /*0190*/ 	.word	0xfffffff8
        /*0194*/ 	.short	0x010a
        /*0196*/ 	.byte	0x3f
	.zero		1


	//   ....[15]....
        /*0198*/ 	.word	0x000019d0
        /*019c*/ 	.word	0x00000003
        /*01a0*/ 	.word	0x00000000
        /*01a4*/ 	.short	0x010a
        /*01a6*/ 	.byte	0x3f
	.zero		1


	//   ....[16]....
        /*01a8*/ 	.word	0x00001a30
        /*01ac*/ 	.word	0x00000003
        /*01b0*/ 	.word	0x00000000
        /*01b4*/ 	.short	0x010a
        /*01b6*/ 	.byte	0x3f
	.zero		1


	//   ....[17]....
        /*01b8*/ 	.word	0x00001f50
        /*01bc*/ 	.word	0x000000ff
        /*01c0*/ 	.word	0x00000000
        /*01c4*/ 	.short	0x010a
        /*01c6*/ 	.byte	0x04
	.zero		1


	//   ....[18]....
        /*01c8*/ 	.word	0x00001f90
        /*01cc*/ 	.word	0x000000ff
        /*01d0*/ 	.word	0x00000000
        /*01d4*/ 	.short	0x010a
        /*01d6*/ 	.byte	0x04
	.zero		1


	//   ....[19]....
        /*01d8*/ 	.word	0x000023c0
        /*01dc*/ 	.word	0x00000005
        /*01e0*/ 	.word	0x00000000
        /*01e4*/ 	.short	0x0101
        /*01e6*/ 	.byte	0x3f
	.zero		1


	//   ....[20]....
        /*01e8*/ 	.word	0x000024c0
        /*01ec*/ 	.word	0x00000065
        /*01f0*/ 	.word	0x00000000
        /*01f4*/ 	.short	0x0101
        /*01f6*/ 	.byte	0x32
	.zero		1


	//   ....[21]....
        /*01f8*/ 	.word	0x000025b0
        /*01fc*/ 	.word	0x00000003
        /*0200*/ 	.word	0x00000000
        /*0204*/ 	.short	0x0101
        /*0206*/ 	.byte	0x3f
	.zero		1


	//   ....[22]....
        /*0208*/ 	.word	0x00002610
        /*020c*/ 	.word	0x00000060
        /*0210*/ 	.word	0x00000008
        /*0214*/ 	.short	0x010a
        /*0216*/ 	.byte	0x3f
	.zero		1


	//   ....[23]....
        /*0218*/ 	.word	0x00005ad0
        /*021c*/ 	.word	0x00000061
        /*0220*/ 	.word	0x00000000
        /*0224*/ 	.short	0x0101
        /*0226*/ 	.byte	0x32
	.zero		1


	//   ....[24]....
        /*0228*/ 	.word	0x00006520
        /*022c*/ 	.word	0x0000000c
        /*0230*/ 	.word	0x00000020
        /*0234*/ 	.short	0x010a
        /*0236*/ 	.byte	0x3f
	.zero		1


	//   ....[25]....
        /*0238*/ 	.word	0x00006a20
        /*023c*/ 	.word	0x00000004
        /*0240*/ 	.word	0x00000078
        /*0244*/ 	.short	0x0101
        /*0246*/ 	.byte	0x3f
	.zero		1


	//   ....[26]....
        /*0248*/ 	.word	0x00007130
        /*024c*/ 	.word	0x00000007
        /*0250*/ 	.word	0x00000000
        /*0254*/ 	.short	0x010a
        /*0256*/ 	.byte	0x3f
	.zero		1


	//   ....[27]....
        /*0258*/ 	.word	0x000071b0
        /*025c*/ 	.word	0x00000009
        /*0260*/ 	.word	0x00000000
        /*0264*/ 	.short	0x010a
        /*0266*/ 	.byte	0x3f
	.zero		1


	//   ....[28]....
        /*0268*/ 	.word	0x00007240
        /*026c*/ 	.word	0x00000006
        /*0270*/ 	.word	0x00000000
        /*0274*/ 	.short	0x010a
        /*0276*/ 	.byte	0x3f
	.zero		1


	//   ....[29]....
        /*0278*/ 	.word	0x000072d0
        /*027c*/ 	.word	0x00000003
        /*0280*/ 	.word	0x00000000
        /*0284*/ 	.short	0x010a
        /*0286*/ 	.byte	0x3f
	.zero		1


	//   ....[30]....
        /*0288*/ 	.word	0x00007330
        /*028c*/ 	.word	0x00000060
        /*0290*/ 	.word	0xfffffff8
        /*0294*/ 	.short	0x010a
        /*0296*/ 	.byte	0x3f
	.zero		1


	//   ....[31]....
        /*0298*/ 	.word	0x00007380
        /*029c*/ 	.word	0x00000003
        /*02a0*/ 	.word	0x00000000
        /*02a4*/ 	.short	0x010a
        /*02a6*/ 	.byte	0x3f
	.zero		1


	//   ....[32]....
        /*02a8*/ 	.word	0x000073e0
        /*02ac*/ 	.word	0x00000005
        /*02b0*/ 	.word	0x00000000
        /*02b4*/ 	.short	0x010a
        /*02b6*/ 	.byte	0x3f
	.zero		1


	//   ....[33]....
        /*02b8*/ 	.word	0x00007430
        /*02bc*/ 	.word	0x00000060
        /*02c0*/ 	.word	0x00000008
        /*02c4*/ 	.short	0x010a
        /*02c6*/ 	.byte	0x3f
	.zero		1


	//   ....[34]....
        /*02c8*/ 	.word	0x00007500
        /*02cc*/ 	.word	0x0000000c
        /*02d0*/ 	.word	0x00000020
        /*02d4*/ 	.short	0x010a
        /*02d6*/ 	.byte	0x3f
	.zero		1


	//   ....[35]....
        /*02d8*/ 	.word	0x000075d0
        /*02dc*/ 	.word	0x00000007
        /*02e0*/ 	.word	0x00000000
        /*02e4*/ 	.short	0x010a
        /*02e6*/ 	.byte	0x3f
	.zero		1


	//   ....[36]....
        /*02e8*/ 	.word	0x00007620
        /*02ec*/ 	.word	0x00000009
        /*02f0*/ 	.word	0x00000000
        /*02f4*/ 	.short	0x010a
        /*02f6*/ 	.byte	0x3f
	.zero		1


	//   ....[37]....
        /*02f8*/ 	.word	0x00007670
        /*02fc*/ 	.word	0x00000006
        /*0300*/ 	.word	0x00000000
        /*0304*/ 	.short	0x010a
        /*0306*/ 	.byte	0x3f
	.zero		1


	//----- nvinfo : EIATTR_NUM_MBARRIERS
	.align		4
.L_35:
        /*0308*/ 	.byte	0x03, 0x38
        /*030a*/ 	.short	0x000e


	//----- nvinfo : EIATTR_EXIT_INSTR_OFFSETS
	.align		4
        /*030c*/ 	.byte	0x04, 0x1c
        /*030e*/ 	.short	(.L_37 - .L_36)


	//   ....[0]....
.L_36:
        /*0310*/ 	.word	0x00001420


	//   ....[1]....
        /*0314*/ 	.word	0x00001480


	//   ....[2]....
        /*0318*/ 	.word	0x00006210


	//   ....[3]....
        /*031c*/ 	.word	0x00006240


	//   ....[4]....
        /*0320*/ 	.word	0x00007320


	//----- nvinfo : EIATTR_MAX_THREADS
	.align		4
.L_37:
        /*0324*/ 	.byte	0x04, 0x05
        /*0326*/ 	.short	(.L_39 - .L_38)
.L_38:
        /*0328*/ 	.word	0x00000180
        /*032c*/ 	.word	0x00000001
        /*0330*/ 	.word	0x00000001


	//----- nvinfo : EIATTR_CRS_STACK_SIZE
	.align		4
.L_39:
        /*0334*/ 	.byte	0x04, 0x1e
        /*0336*/ 	.short	(.L_41 - .L_40)
.L_40:
        /*0338*/ 	.word	0x00000000


	//----- nvinfo : EIATTR_CBANK_PARAM_SIZE
	.align		4
.L_41:
        /*033c*/ 	.byte	0x03, 0x19
        /*033e*/ 	.short	0x0470


	//----- nvinfo : EIATTR_PARAM_CBANK
	.align		4
        /*0340*/ 	.byte	0x04, 0x0a
        /*0342*/ 	.short	(.L_43 - .L_42)
	.align		4
.L_42:
        /*0344*/ 	.word	index@(.nv.constant0._ZN7cutlass13device_kernelINS_4gemm6kernel13GemmUniversalIN4cute5tupleIJiiiiEEENS1_10collective13CollectiveMmaINS1_34MainloopSm90TmaGmmaWarpSpecializedILi4ENS5_IJNS4_1CILi1EEENSA_ILi4EEESB_EEENS1_32KernelTmaWarpSpecializedPingpongEEENS5_IJNSA_ILi64EEENSA_ILi128EEESG_EEEfNS5_IJlSB_lEEEfSJ_NS4_8TiledMMAINS4_8MMA_AtomIJNS4_4SM904GMMA30MMA_64x128x8_F32TF32TF32_SS_TNILNSN_7ScaleInE1ELSP_1EEEEEENS4_6LayoutINS5_IJSB_SB_SB_EEENS5_IJNSA_ILi0EEESU_SU_EEEEENS5_IJNS4_10UnderscoreESX_SX_EEEEENS4_23SM90_TMA_LOAD_MULTICASTENS4_14ComposedLayoutINS4_7SwizzleILi3ELi4ELi3EEENS4_18smem_ptr_flag_bitsILi32EEENSS_INS5_IJNSA_ILi8EEENSA_ILi32EEEEEENS5_IJS17_SB_EEEEEEEvNS4_8identityENS4_13SM90_TMA_LOADES1B_vS1C_EENS_8epilogue10collective6detail29Sm90TmaWarpSpecializedAdapterINS1G_15DefaultEpilogueIfSJ_SJ_NS1F_6thread17LinearCombinationIfLi1EffLNS1K_9ScaleType4KindE0ELNS_15FloatRoundStyleE2EfEENS1_15EpilogueDefaultEEEEEvvEEEEvNT_6ParamsE)
        /*0348*/ 	.short	0x0210
        /*034a*/ 	.short	0x0470


	//----- nvinfo : EIATTR_SW_WAR
	.align		4
.L_43:
        /*034c*/ 	.byte	0x04, 0x36
        /*034e*/ 	.short	(.L_45 - .L_44)
.L_44:
        /*0350*/ 	.word	0x00000008
.L_45:


//--------------------- .nv.callgraph             --------------------------
	.section	.nv.callgraph,"",@"SHT_CUDA_CALLGRAPH"
	.align	4
	.sectionentsize	8
	.align		4
        /*0000*/ 	.word	0x00000000
	.align		4
        /*0004*/ 	.word	0xffffffff
	.align		4
        /*0008*/ 	.word	index@(_ZN7cutlass13device_kernelINS_4gemm6kernel13GemmUniversalIN4cute5tupleIJiiiiEEENS1_10collective13CollectiveMmaINS1_34MainloopSm90TmaGmmaWarpSpecializedILi4ENS5_IJNS4_1CILi1EEENSA_ILi4EEESB_EEENS1_32KernelTmaWarpSpecializedPingpongEEENS5_IJNSA_ILi64EEENSA_ILi128EEESG_EEEfNS5_IJlSB_lEEEfSJ_NS4_8TiledMMAINS4_8MMA_AtomIJNS4_4SM904GMMA30MMA_64x128x8_F32TF32TF32_SS_TNILNSN_7ScaleInE1ELSP_1EEEEEENS4_6LayoutINS5_IJSB_SB_SB_EEENS5_IJNSA_ILi0EEESU_SU_EEEEENS5_IJNS4_10UnderscoreESX_SX_EEEEENS4_23SM90_TMA_LOAD_MULTICASTENS4_14ComposedLayoutINS4_7SwizzleILi3ELi4ELi3EEENS4_18smem_ptr_flag_bitsILi32EEENSS_INS5_IJNSA_ILi8EEENSA_ILi32EEEEEENS5_IJS17_SB_EEEEEEEvNS4_8identityENS4_13SM90_TMA_LOADES1B_vS1C_EENS_8epilogue10collective6detail29Sm90TmaWarpSpecializedAdapterINS1G_15DefaultEpilogueIfSJ_SJ_NS1F_6thread17LinearCombinationIfLi1EffLNS1K_9ScaleType4KindE0ELNS_15FloatRoundStyleE2EfEENS1_15EpilogueDefaultEEEEEvvEEEEvNT_6ParamsE)
	.align		4
        /*000c*/ 	.word	index@(__assertfail)
	.align		4
        /*0010*/ 	.word	0x00000000
	.align		4
        /*0014*/ 	.word	0xfffffffe
	.align		4
        /*0018*/ 	.word	0x00000000
	.align		4
        /*001c*/ 	.word	0xfffffffd
	.align		4
        /*0020*/ 	.word	0x00000000
	.align		4
        /*0024*/ 	.word	0xfffffffc


//--------------------- .nv.constant4             --------------------------
	.section	.nv.constant4,"a",@progbits
	.align	8
	.align		8
.nv.constant4:
        /*0000*/ 	.dword	__assertfail
	.align		8
        /*0008*/ 	.dword	__unnamed_1
	.align		8
        /*0010*/ 	.dword	_ZN40_INTERNAL_eaa3776b_4_k_cu_0718e6bf_211284cuda3std3__45__cpo5beginE
	.align		8
        /*0018*/ 	.dword	_ZN40_INTERNAL_eaa3776b_4_k_cu_0718e6bf_211284cuda3std3__45__cpo3endE
	.align		8
        /*0020*/ 	.dword	_ZN40_INTERNAL_eaa3776b_4_k_cu_0718e6bf_211284cuda3std3__45__cpo6cbeginE
	.align		8
        /*0028*/ 	.dword	_ZN40_INTERNAL_eaa3776b_4_k_cu_0718e6bf_211284cuda3std3__45__cpo4cendE
	.align		8
        /*0030*/ 	.dword	_ZN40_INTERNAL_eaa3776b_4_k_cu_0718e6bf_211284cuda3std3__442_GLOBAL__N__eaa3776b_4_k_cu_0718e6bf_211286ignoreE
	.align		8
        /*0038*/ 	.dword	_ZN40_INTERNAL_eaa3776b_4_k_cu_0718e6bf_211284cuda3std3__419piecewise_constructE
	.align		8
        /*0040*/ 	.dword	_ZN40_INTERNAL_eaa3776b_4_k_cu_0718e6bf_211284cuda3std3__48in_placeE
	.align		8
        /*0048*/ 	.dword	_ZN40_INTERNAL_eaa3776b_4_k_cu_0718e6bf_211284cuda3std6ranges3__45__cpo4swapE
	.align		8
        /*0050*/ 	.dword	_ZN40_INTERNAL_eaa3776b_4_k_cu_0718e6bf_211284cuda3std6ranges3__45__cpo9iter_moveE
	.align		8
        /*0058*/ 	.dword	_ZN40_INTERNAL_eaa3776b_4_k_cu_0718e6bf_211284cute7productE
	.align		8
        /*0060*/ 	.dword	_ZN40_INTERNAL_eaa3776b_4_k_cu_0718e6bf_211284cute1_E
	.align		8
        /*0068*/ 	.dword	$str$22
	.align		8
        /*0070*/ 	.dword	$str$23


//--------------------- .text._ZN7cutlass13device_kernelINS_4gemm6kernel13GemmUniversalIN4cute5tupleIJiiiiEEENS1_10collective13CollectiveMmaINS1_34MainloopSm90TmaGmmaWarpSpecializedILi4ENS5_IJNS4_1CILi1EEENSA_ILi4EEESB_EEENS1_32KernelTmaWarpSpecializedPingpongEEENS5_IJNSA_ILi64EEENSA_ILi128EEESG_EEEfNS5_IJlSB_lEEEfSJ_NS4_8TiledMMAINS4_8MMA_AtomIJNS4_4SM904GMMA30MMA_64x128x8_F32TF32TF32_SS_TNILNSN_7ScaleInE1ELSP_1EEEEEENS4_6LayoutINS5_IJSB_SB_SB_EEENS5_IJNSA_ILi0EEESU_SU_EEEEENS5_IJNS4_10UnderscoreESX_SX_EEEEENS4_23SM90_TMA_LOAD_MULTICASTENS4_14ComposedLayoutINS4_7SwizzleILi3ELi4ELi3EEENS4_18smem_ptr_flag_bitsILi32EEENSS_INS5_IJNSA_ILi8EEENSA_ILi32EEEEEENS5_IJS17_SB_EEEEEEEvNS4_8identityENS4_13SM90_TMA_LOADES1B_vS1C_EENS_8epilogue10collective6detail29Sm90TmaWarpSpecializedAdapterINS1G_15DefaultEpilogueIfSJ_SJ_NS1F_6thread17LinearCombinationIfLi1EffLNS1K_9ScaleType4KindE0ELNS_15FloatRoundStyleE2EfEENS1_15EpilogueDefaultEEEEEvvEEEEvNT_6ParamsE --------------------------
	.section	.text._ZN7cutlass13device_kernelINS_4gemm6kernel13GemmUniversalIN4cute5tupleIJiiiiEEENS1_10collective13CollectiveMmaINS1_34MainloopSm90TmaGmmaWarpSpecializedILi4ENS5_IJNS4_1CILi1EEENSA_ILi4EEESB_EEENS1_32KernelTmaWarpSpecializedPingpongEEENS5_IJNSA_ILi64EEENSA_ILi128EEESG_EEEfNS5_IJlSB_lEEEfSJ_NS4_8TiledMMAINS4_8MMA_AtomIJNS4_4SM904GMMA30MMA_64x128x8_F32TF32TF32_SS_TNILNSN_7ScaleInE1ELSP_1EEEEEENS4_6LayoutINS5_IJSB_SB_SB_EEENS5_IJNSA_ILi0EEESU_SU_EEEEENS5_IJNS4_10UnderscoreESX_SX_EEEEENS4_23SM90_TMA_LOAD_MULTICASTENS4_14ComposedLayoutINS4_7SwizzleILi3ELi4ELi3EEENS4_18smem_ptr_flag_bitsILi32EEENSS_INS5_IJNSA_ILi8EEENSA_ILi32EEEEEENS5_IJS17_SB_EEEEEEEvNS4_8identityENS4_13SM90_TMA_LOADES1B_vS1C_EENS_8epilogue10collective6detail29Sm90TmaWarpSpecializedAdapterINS1G_15DefaultEpilogueIfSJ_SJ_NS1F_6thread17LinearCombinationIfLi1EffLNS1K_9ScaleType4KindE0ELNS_15FloatRoundStyleE2EfEENS1_15EpilogueDefaultEEEEEvvEEEEvNT_6ParamsE,"ax",@progbits
	.align	128
.text._ZN7cutlass13device_kernelINS_4gemm6kernel13GemmUniversalIN4cute5tupleIJiiiiEEENS1_10collective13CollectiveMmaINS1_34MainloopSm90TmaGmmaWarpSpecializedILi4ENS5_IJNS4_1CILi1EEENSA_ILi4EEESB_EEENS1_32KernelTmaWarpSpecializedPingpongEEENS5_IJNSA_ILi64EEENSA_ILi128EEESG_EEEfNS5_IJlSB_lEEEfSJ_NS4_8TiledMMAINS4_8MMA_AtomIJNS4_4SM904GMMA30MMA_64x128x8_F32TF32TF32_SS_TNILNSN_7ScaleInE1ELSP_1EEEEEENS4_6LayoutINS5_IJSB_SB_SB_EEENS5_IJNSA_ILi0EEESU_SU_EEEEENS5_IJNS4_10UnderscoreESX_SX_EEEEENS4_23SM90_TMA_LOAD_MULTICASTENS4_14ComposedLayoutINS4_7SwizzleILi3ELi4ELi3EEENS4_18smem_ptr_flag_bitsILi32EEENSS_INS5_IJNSA_ILi8EEENSA_ILi32EEEEEENS5_IJS17_SB_EEEEEEEvNS4_8identityENS4_13SM90_TMA_LOADES1B_vS1C_EENS_8epilogue10collective6detail29Sm90TmaWarpSpecializedAdapterINS1G_15DefaultEpilogueIfSJ_SJ_NS1F_6thread17LinearCombinationIfLi1EffLNS1K_9ScaleType4KindE0ELNS_15FloatRoundStyleE2EfEENS1_15EpilogueDefaultEEEEEvvEEEEvNT_6ParamsE:
        .type           _ZN7cutlass13device_kernelINS_4gemm6kernel13GemmUniversalIN4cute5tupleIJiiiiEEENS1_10collective13CollectiveMmaINS1_34MainloopSm90TmaGmmaWarpSpecializedILi4ENS5_IJNS4_1CILi1EEENSA_ILi4EEESB_EEENS1_32KernelTmaWarpSpecializedPingpongEEENS5_IJNSA_ILi64EEENSA_ILi128EEESG_EEEfNS5_IJlSB_lEEEfSJ_NS4_8TiledMMAINS4_8MMA_AtomIJNS4_4SM904GMMA30MMA_64x128x8_F32TF32TF32_SS_TNILNSN_7ScaleInE1ELSP_1EEEEEENS4_6LayoutINS5_IJSB_SB_SB_EEENS5_IJNSA_ILi0EEESU_SU_EEEEENS5_IJNS4_10UnderscoreESX_SX_EEEEENS4_23SM90_TMA_LOAD_MULTICASTENS4_14ComposedLayoutINS4_7SwizzleILi3ELi4ELi3EEENS4_18smem_ptr_flag_bitsILi32EEENSS_INS5_IJNSA_ILi8EEENSA_ILi32EEEEEENS5_IJS17_SB_EEEEEEEvNS4_8identityENS4_13SM90_TMA_LOADES1B_vS1C_EENS_8epilogue10collective6detail29Sm90TmaWarpSpecializedAdapterINS1G_15DefaultEpilogueIfSJ_SJ_NS1F_6thread17LinearCombinationIfLi1EffLNS1K_9ScaleType4KindE0ELNS_15FloatRoundStyleE2EfEENS1_15EpilogueDefaultEEEEEvvEEEEvNT_6ParamsE,@function
        .size           _ZN7cutlass13device_kernelINS_4gemm6kernel13GemmUniversalIN4cute5tupleIJiiiiEEENS1_10collective13CollectiveMmaINS1_34MainloopSm90TmaGmmaWarpSpecializedILi4ENS5_IJNS4_1CILi1EEENSA_ILi4EEESB_EEENS1_32KernelTmaWarpSpecializedPingpongEEENS5_IJNSA_ILi64EEENSA_ILi128EEESG_EEEfNS5_IJlSB_lEEEfSJ_NS4_8TiledMMAINS4_8MMA_AtomIJNS4_4SM904GMMA30MMA_64x128x8_F32TF32TF32_SS_TNILNSN_7ScaleInE1ELSP_1EEEEEENS4_6LayoutINS5_IJSB_SB_SB_EEENS5_IJNSA_ILi0EEESU_SU_EEEEENS5_IJNS4_10UnderscoreESX_SX_EEEEENS4_23SM90_TMA_LOAD_MULTICASTENS4_14ComposedLayoutINS4_7SwizzleILi3ELi4ELi3EEENS4_18smem_ptr_flag_bitsILi32EEENSS_INS5_IJNSA_ILi8EEENSA_ILi32EEEEEENS5_IJS17_SB_EEEEEEEvNS4_8identityENS4_13SM90_TMA_LOADES1B_vS1C_EENS_8epilogue10collective6detail29Sm90TmaWarpSpecializedAdapterINS1G_15DefaultEpilogueIfSJ_SJ_NS1F_6thread17LinearCombinationIfLi1EffLNS1K_9ScaleType4KindE0ELNS_15FloatRoundStyleE2EfEENS1_15EpilogueDefaultEEEEEvvEEEEvNT_6ParamsE,(.L_x_200 - _ZN7cutlass13device_kernelINS_4gemm6kernel13GemmUniversalIN4cute5tupleIJiiiiEEENS1_10collective13CollectiveMmaINS1_34MainloopSm90TmaGmmaWarpSpecializedILi4ENS5_IJNS4_1CILi1EEENSA_ILi4EEESB_EEENS1_32KernelTmaWarpSpecializedPingpongEEENS5_IJNSA_ILi64EEENSA_ILi128EEESG_EEEfNS5_IJlSB_lEEEfSJ_NS4_8TiledMMAINS4_8MMA_AtomIJNS4_4SM904GMMA30MMA_64x128x8_F32TF32TF32_SS_TNILNSN_7ScaleInE1ELSP_1EEEEEENS4_6LayoutINS5_IJSB_SB_SB_EEENS5_IJNSA_ILi0EEESU_SU_EEEEENS5_IJNS4_10UnderscoreESX_SX_EEEEENS4_23SM90_TMA_LOAD_MULTICASTENS4_14ComposedLayoutINS4_7SwizzleILi3ELi4ELi3EEENS4_18smem_ptr_flag_bitsILi32EEENSS_INS5_IJNSA_ILi8EEENSA_ILi32EEEEEENS5_IJS17_SB_EEEEEEEvNS4_8identityENS4_13SM90_TMA_LOADES1B_vS1C_EENS_8epilogue10collective6detail29Sm90TmaWarpSpecializedAdapterINS1G_15DefaultEpilogueIfSJ_SJ_NS1F_6thread17LinearCombinationIfLi1EffLNS1K_9ScaleType4KindE0ELNS_15FloatRoundStyleE2EfEENS1_15EpilogueDefaultEEEEEvvEEEEvNT_6ParamsE)
        .other          _ZN7cutlass13device_kernelINS_4gemm6kernel13GemmUniversalIN4cute5tupleIJiiiiEEENS1_10collective13CollectiveMmaINS1_34MainloopSm90TmaGmmaWarpSpecializedILi4ENS5_IJNS4_1CILi1EEENSA_ILi4EEESB_EEENS1_32KernelTmaWarpSpecializedPingpongEEENS5_IJNSA_ILi64EEENSA_ILi128EEESG_EEEfNS5_IJlSB_lEEEfSJ_NS4_8TiledMMAINS4_8MMA_AtomIJNS4_4SM904GMMA30MMA_64x128x8_F32TF32TF32_SS_TNILNSN_7ScaleInE1ELSP_1EEEEEENS4_6LayoutINS5_IJSB_SB_SB_EEENS5_IJNSA_ILi0EEESU_SU_EEEEENS5_IJNS4_10UnderscoreESX_SX_EEEEENS4_23SM90_TMA_LOAD_MULTICASTENS4_14ComposedLayoutINS4_7SwizzleILi3ELi4ELi3EEENS4_18smem_ptr_flag_bitsILi32EEENSS_INS5_IJNSA_ILi8EEENSA_ILi32EEEEEENS5_IJS17_SB_EEEEEEEvNS4_8identityENS4_13SM90_TMA_LOADES1B_vS1C_EENS_8epilogue10collective6detail29Sm90TmaWarpSpecializedAdapterINS1G_15DefaultEpilogueIfSJ_SJ_NS1F_6thread17LinearCombinationIfLi1EffLNS1K_9ScaleType4KindE0ELNS_15FloatRoundStyleE2EfEENS1_15EpilogueDefaultEEEEEvvEEEEvNT_6ParamsE,@"STO_CUDA_ENTRY STV_DEFAULT"
_ZN7cutlass13device_kernelINS_4gemm6kernel13GemmUniversalIN4cute5tupleIJiiiiEEENS1_10collective13CollectiveMmaINS1_34MainloopSm90TmaGmmaWarpSpecializedILi4ENS5_IJNS4_1CILi1EEENSA_ILi4EEESB_EEENS1_32KernelTmaWarpSpecializedPingpongEEENS5_IJNSA_ILi64EEENSA_ILi128EEESG_EEEfNS5_IJlSB_lEEEfSJ_NS4_8TiledMMAINS4_8MMA_AtomIJNS4_4SM904GMMA30MMA_64x128x8_F32TF32TF32_SS_TNILNSN_7ScaleInE1ELSP_1EEEEEENS4_6LayoutINS5_IJSB_SB_SB_EEENS5_IJNSA_ILi0EEESU_SU_EEEEENS5_IJNS4_10UnderscoreESX_SX_EEEEENS4_23SM90_TMA_LOAD_MULTICASTENS4_14ComposedLayoutINS4_7SwizzleILi3ELi4ELi3EEENS4_18smem_ptr_flag_bitsILi32EEENSS_INS5_IJNSA_ILi8EEENSA_ILi32EEEEEENS5_IJS17_SB_EEEEEEEvNS4_8identityENS4_13SM90_TMA_LOADES1B_vS1C_EENS_8epilogue10collective6detail29Sm90TmaWarpSpecializedAdapterINS1G_15DefaultEpilogueIfSJ_SJ_NS1F_6thread17LinearCombinationIfLi1EffLNS1K_9ScaleType4KindE0ELNS_15FloatRoundStyleE2EfEENS1_15EpilogueDefaultEEEEEvvEEEEvNT_6ParamsE:
[----:B------:R-:W0:Y:S01]  /*0000*/  LDC R1, c[0x0][0x28] ;  /* 0x00000a00ff017b82 */ /* 0x000e220000000800 */
[----:B------:R-:W1:Y:S01]  /*0010*/  S2R R3, SR_TID.X ;  /* 0x0000000000037919 */ /* 0x000e620000002100 */
[----:B------:R-:W-:Y:S01]  /*0020*/  ELECT P0, URZ, PT ;  /* 0x00000000003f782f */ /* 0x000fe20003800000 */
[----:B------:R-:W-:Y:S01]  /*0030*/  BSSY B0, `(.L_x_0) ;  /* 0x0000014000007945 */ /* 0x000fe20003800000 */
[--C-:B-1----:R-:W-:Y:S02]  /*0040*/  SHF.R.U32.HI R0, RZ, 0x5, R3.reuse ;  /* 0x00000005ff007819 */ /* 0x102fe40000011603 */
[----:B------:R-:W-:-:S03]  /*0050*/  SHF.R.U32.HI R5, RZ, 0x7, R3 ;  /* 0x00000007ff057819 */ /* 0x000fc60000011603 */
[----:B------:R-:W1:Y:S02]  /*0060*/  SHFL.IDX PT, R2, R0, RZ, 0x1f ;  /* 0x00001fff00027589 */ /* 0x000e6400000e0000 */
[----:B-1----:R-:W-:Y:S02]  /*0070*/  R2UR UR6, R2 ;  /* 0x00000000020672ca */ /* 0x002fe400000e0000 */
[----:B------:R1:W2:Y:S11]  /*0080*/  SHFL.IDX PT, R2, R5, RZ, 0x1f ;  /* 0x00001fff05027589 */ /* 0x0002b600000e0000 */
[----:B------:R-:W-:-:S02]  /*0090*/  USHF.R.S32.HI UR4, URZ, 0x1f, UR6 ;  /* 0x0000001f3f047899 */ /* 0x000fc40008011406 */
[----:B------:R-:W-:Y:S02]  /*00a0*/  ISETP.NE.OR P0, PT, RZ, UR6, !P0 ;  /* 0x00000006ff007c0c */ /* 0x000fe4000c705670 */
[----:B------:R-:W-:-:S04]  /*00b0*/  ULEA.HI UR4, UR4, UR6, URZ, 0x2 ;  /* 0x0000000604047291 */ /* 0x000fc8000f8f103f */
[----:B------:R-:W-:-:S04]  /*00c0*/  ULOP3.LUT UR4, UR4, 0xfffffffc, URZ, 0xc0, !UPT ;  /* 0xfffffffc04047892 */ /* 0x000fc8000f8ec03f */
[----:B------:R-:W-:-:S03]  /*00d0*/  UIADD3 UR6, UR6, -UR4, URZ ;  /* 0x8000000406067290 */ /* 0x000fc6000fffe03f */
[----:B012---:R-:W-:Y:S09]  /*00e0*/  @P0 BRA `(.L_x_1) ;  /* 0x0000000000200947 */ /* 0x007ff20003800000 */
[----:B------:R-:W-:Y:S02]  /*00f0*/  ULDC.64 UR4, c[0x0][0x198] ;  /* 0x0000660000047ab9 */ /* 0x000fe40000000a00 */
[----:B------:R-:W-:Y:S02]  /*0100*/  UIADD3 UR8, UP0, UR4, 0xf0, URZ ;  /* 0x000000f004087890 */ /* 0x000fe4000ff1e03f */
[----:B------:R-:W-:Y:S02]  /*0110*/  UIADD3 UR4, UP1, UR4, 0x1f0, URZ ;  /* 0x000001f004047890 */ /* 0x000fe4000ff3e03f */
[----:B------:R-:W-:Y:S02]  /*0120*/  UIADD3.X UR9, URZ, UR5, URZ, UP0, !UPT ;  /* 0x000000053f097290 */ /* 0x000fe400087fe43f */
[----:B------:R-:W-:-:S07]  /*0130*/  UIADD3.X UR5, URZ, UR5, URZ, UP1, !UPT ;  /* 0x000000053f057290 */ /* 0x000fce0008ffe43f */
[----:B------:R0:W-:Y:S02]  /*0140*/  UTMACCTL.PF [UR8] ;  /* 0x00000000080079b9 */ /* 0x0001e40008040000 */
[----:B------:R0:W-:Y:S02]  /*0150*/  UTMACCTL.PF [UR4] ;  /* 0x00000000040079b9 */ /* 0x0001e40008040000 */
[----:B0-----:R-:W-:Y:S01]  /*0160*/  NOP ;  /* 0x0000000000007918 */ /* 0x001fe20000000000 */
.L_x_1:
[----:B------:R-:W-:Y:S05]  /*0170*/  BSYNC B0 ;  /* 0x0000000000007941 */ /* 0x000fea0003800000 */
.L_x_0:
[----:B------:R-:W0:Y:S01]  /*0180*/  SHFL.IDX PT, R6, R0, RZ, 0x1f ;  /* 0x00001fff00067589 */ /* 0x000e2200000e0000 */
[----:B------:R-:W-:Y:S01]  /*0190*/  R2UR UR19, R2 ;  /* 0x00000000021372ca */ /* 0x000fe200000e0000 */
[----:B------:R-:W-:Y:S01]  /*01a0*/  UISETP.NE.AND UP0, UPT, UR6, 0x3, UPT ;  /* 0x000000030600788c */ /* 0x000fe2000bf05270 */
[----:B------:R-:W-:-:S03]  /*01b0*/  SHF.R.S32.HI R2, RZ, 0x1f, R3 ;  /* 0x0000001fff027819 */ /* 0x000fc60000011403 */
[----:B------:R-:W-:Y:S01]  /*01c0*/  UISETP.EQ.OR UP0, UPT, UR6, URZ, !UP0 ;  /* 0x0000003f0600728c */ /* 0x000fe2000c702670 */
[----:B------:R-:W-:-:S07]  /*01d0*/  LEA.HI R2, R2, R3, RZ, 0x7 ;  /* 0x0000000302027211 */ /* 0x000fce00078f38ff */
[----:B------:R-:W-:Y:S02]  /*01e0*/  UIADD3 UR14, UR19, -0x1, URZ ;  /* 0xffffffff130e7890 */ /* 0x000fe4000fffe03f */
[----:B------:R-:W-:Y:S02]  /*01f0*/  UISETP.EQ.AND UP0, UPT, UR19, URZ, UP0 ;  /* 0x0000003f1300728c */ /* 0x000fe40008702270 */
[----:B------:R-:W-:Y:S02]  /*0200*/  UISETP.GE.U32.AND UP1, UPT, UR14, 0x2, UPT ;  /* 0x000000020e00788c */ /* 0x000fe4000bf26070 */
[----:B------:R-:W-:Y:S01]  /*0210*/  USEL UR40, URZ, 0x1, !UP0 ;  /* 0x000000013f287887 */ /* 0x000fe2000c000000 */
[----:B0-----:R-:W-:-:S03]  /*0220*/  ISETP.NE.AND P0, PT, R6, RZ, PT ;  /* 0x000000ff0600720c */ /* 0x001fc60003f05270 */
[----:B------:R-:W-:-:S10]  /*0230*/  USEL UR40, UR40, 0x2, UP1 ;  /* 0x0000000228287887 */ /* 0x000fd40008800000 */
[----:B------:R-:W-:Y:S05]  /*0240*/  @P0 BRA `(.L_x_2) ;  /* 0x0000000000580947 */ /* 0x000fea0003800000 */
[----:B------:R-:W0:Y:S01]  /*0250*/  S2UR UR7, SR_CgaCtaId ;  /* 0x00000000000779c3 */ /* 0x000e220000008800 */
[----:B------:R-:W-:Y:S01]  /*0260*/  UMOV UR4, 0x400 ;  /* 0x0000040000047882 */ /* 0x000fe20000000000 */
[----:B------:R-:W-:Y:S01]  /*0270*/  UMOV UR5, 0x1 ;  /* 0x0000000100057882 */ /* 0x000fe20000000000 */
[----:B------:R-:W-:Y:S01]  /*0280*/  UMOV UR8, 0x4 ;  /* 0x0000000400087882 */ /* 0x000fe20000000000 */
[----:B------:R-:W-:Y:S01]  /*0290*/  ELECT P0, URZ, PT ;  /* 0x00000000003f782f */ /* 0x000fe20003800000 */
[----:B------:R-:W-:-:S04]  /*02a0*/  UIADD3 UR8, -UR8, 0x100000, URZ ;  /* 0x0010000008087890 */ /* 0x000fc8000fffe13f */
[----:B------:R-:W-:Y:S02]  /*02b0*/  USHF.L.U32 UR9, UR8, 0xb, URZ ;  /* 0x0000000b08097899 */ /* 0x000fe4000800063f */
[----:B------:R-:W-:Y:S02]  /*02c0*/  USHF.L.U32 UR8, UR8, 0x1, URZ ;  /* 0x0000000108087899 */ /* 0x000fe4000800063f */
[----:B0-----:R-:W-:Y:S02]  /*02d0*/  ULEA UR7, UR7, UR4, 0x18 ;  /* 0x0000000407077291 */ /* 0x001fe4000f8ec03f */
[----:B------:R-:W-:-:S04]  /*02e0*/  UIADD3 UR4, -UR5, 0x100000, URZ ;  /* 0x0010000005047890 */ /* 0x000fc8000fffe13f */
[----:B------:R-:W-:Y:S02]  /*02f0*/  USHF.L.U32 UR5, UR4, 0xb, URZ ;  /* 0x0000000b04057899 */ /* 0x000fe4000800063f */
[----:B------:R-:W-:Y:S01]  /*0300*/  USHF.L.U32 UR4, UR4, 0x1, URZ ;  /* 0x0000000104047899 */ /* 0x000fe2000800063f */
[----:B------:R-:W0:Y:S11]  /*0310*/  FENCE.VIEW.ASYNC.S ;  /* 0x00000000000073c6 */ /* 0x000e360000000000 */
[----:B0-----:R0:W1:Y:S01]  /*0320*/  SYNCS.EXCH.64 URZ, [UR7], UR4 ;  /* 0x00000004073f75b2 */ /* 0x0010620008000100 */
[----:B------:R0:W2:Y:S01]  /*0330*/  SYNCS.EXCH.64 URZ, [UR7+0x20], UR8 ;  /* 0x00002008073f75b2 */ /* 0x0000a20008000100 */
[----:B------:R0:W3:Y:S01]  /*0340*/  SYNCS.EXCH.64 URZ, [UR7+0x8], UR4 ;  /* 0x00000804073f75b2 */ /* 0x0000e20008000100 */
[----:B------:R0:W4:Y:S01]  /*0350*/  SYNCS.EXCH.64 URZ, [UR7+0x28], UR8 ;  /* 0x00002808073f75b2 */ /* 0x0001220008000100 */
[----:B------:R0:W0:Y:S01]  /*0360*/  SYNCS.EXCH.64 URZ, [UR7+0x10], UR4 ;  /* 0x00001004073f75b2 */ /* 0x0000220008000100 */
[----:B------:R0:W0:Y:S01]  /*0370*/  SYNCS.EXCH.64 URZ, [UR7+0x30], UR8 ;  /* 0x00003008073f75b2 */ /* 0x0000220008000100 */
[----:B------:R0:W0:Y:S01]  /*0380*/  SYNCS.EXCH.64 URZ, [UR7+0x18], UR4 ;  /* 0x00001804073f75b2 */ /* 0x0000220008000100 */
[----:B------:R0:W0:Y:S01]  /*0390*/  SYNCS.EXCH.64 URZ, [UR7+0x38], UR8 ;  /* 0x00003808073f75b2 */ /* 0x0000220008000100 */
[----:B------:R-:W-:Y:S01]  /*03a0*/  NOP ;  /* 0x0000000000007918 */ /* 0x000fe20000000000 */
.L_x_2:
[----:B------:R-:W5:Y:S01]  /*03b0*/  SHFL.IDX PT, R10, R0, RZ, 0x1f ;  /* 0x00001fff000a7589 */ /* 0x000f6200000e0000 */
[----:B------:R-:W1:Y:S01]  /*03c0*/  S2UR UR15, SR_CTAID.X ;  /* 0x00000000000f79c3 */ /* 0x000e620000002500 */
[----:B------:R-:W-:Y:S02]  /*03d0*/  ELECT P0, URZ, PT ;  /* 0x00000000003f782f */ /* 0x000fe40003800000 */
[----:B------:R-:W-:Y:S01]  /*03e0*/  SHF.R.S32.HI R11, RZ, 0x1f, R6 ;  /* 0x0000001fff0b7819 */ /* 0x000fe20000011406 */
[----:B------:R1:W2:Y:S01]  /*03f0*/  SHFL.IDX PT, R8, R0, RZ, 0x1f ;  /* 0x00001fff00087589 */ /* 0x0002a200000e0000 */
[----:B------:R-:W-:Y:S02]  /*0400*/  ELECT P1, URZ, PT ;  /* 0x00000000003f782f */ /* 0x000fe40003820000 */
[----:B------:R-:W-:Y:S01]  /*0410*/  LOP3.LUT R2, R2, 0xffffff80, RZ, 0xc0, !PT ;  /* 0xffffff8002027812 */ /* 0x000fe200078ec0ff */
[----:B0-----:R-:W-:Y:S01]  /*0420*/  ULDC UR4, c[0x0][0x150] ;  /* 0x0000540000047ab9 */ /* 0x001fe20000000800 */
[----:B------:R-:W-:Y:S01]  /*0430*/  LEA.HI R11, R11, R6, RZ, 0x2 ;  /* 0x000000060b0b7211 */ /* 0x000fe200078f10ff */
[----:B------:R-:W0:Y:S01]  /*0440*/  S2UR UR8, SR_CTAID.Y ;  /* 0x00000000000879c3 */ /* 0x000e220000002600 */
[----:B------:R-:W-:Y:S01]  /*0450*/  NOP ;  /* 0x0000000000007918 */ /* 0x000fe20000000000 */
[----:B------:R-:W-:Y:S01]  /*0460*/  IMAD.IADD R4, R3, 0x1, -R2 ;  /* 0x0000000103047824 */ /* 0x000fe200078e0a02 */
[----:B------:R-:W-:Y:S01]  /*0470*/  LOP3.LUT R11, R11, 0x3ffffffc, RZ, 0xc0, !PT ;  /* 0x3ffffffc0b0b7812 */ /* 0x000fe200078ec0ff */
[----:B------:R-:W-:Y:S01]  /*0480*/  NOP ;  /* 0x0000000000007918 */ /* 0x000fe20000000000 */
[----:B------:R-:W-:Y:S01]  /*0490*/  ULDC UR17, c[0x0][0x148] ;  /* 0x0000520000117ab9 */ /* 0x000fe20000000800 */
[----:B------:R-:W-:Y:S01]  /*04a0*/  UMOV UR20, 0x80 ;  /* 0x0000008000147882 */ /* 0x000fe20000000000 */
[----:B------:R-:W-:Y:S01]  /*04b0*/  SHF.R.S32.HI R9, RZ, 0x1f, R4 ;  /* 0x0000001fff097819 */ /* 0x000fe20000011404 */
[----:B------:R-:W-:Y:S01]  /*04c0*/  IMAD.IADD R11, R6, 0x1, -R11 ;  /* 0x00000001060b7824 */ /* 0x000fe200078e0a0b */
[----:B------:R-:W-:Y:S01]  /*04d0*/  ULDC UR12, c[0x0][0x144] ;  /* 0x00005100000c7ab9 */ /* 0x000fe20000000800 */
[----:B------:R-:W3:Y:S01]  /*04e0*/  SHFL.IDX PT, R5, R5, RZ, 0x1f ;  /* 0x00001fff05057589 */ /* 0x000ee200000e0000 */
[----:B------:R-:W-:-:S02]  /*04f0*/  LEA.HI R2, R9, R4, RZ, 0x3 ;  /* 0x0000000409027211 */ /* 0x000fc400078f18ff */
[----:B------:R-:W-:Y:S02]  /*0500*/  ISETP.NE.AND P3, PT, RZ, UR19, PT ;  /* 0x00000013ff007c0c */ /* 0x000fe4000bf65270 */
[----:B-----5:R-:W-:Y:S02]  /*0510*/  ISETP.NE.OR P0, PT, R10, RZ, !P0 ;  /* 0x000000ff0a00720c */ /* 0x020fe40004705670 */
[----:B-1----:R-:W-:Y:S02]  /*0520*/  I2FP.F32.U32 R0, UR15 ;  /* 0x0000000f00007c45 */ /* 0x002fe40008201000 */
[----:B--2---:R-:W-:Y:S02]  /*0530*/  ISETP.NE.OR P1, PT, R8, RZ, !P1 ;  /* 0x000000ff0800720c */ /* 0x004fe40004f25670 */
[----:B------:R-:W-:Y:S01]  /*0540*/  SHF.R.S32.HI R7, RZ, 0x3, R2 ;  /* 0x00000003ff077819 */ /* 0x000fe20000011402 */
[----:B------:R-:W-:Y:S01]  /*0550*/  FMUL R0, R0, UR4 ;  /* 0x0000000400007c20 */ /* 0x000fe20008400000 */
[----:B------:R-:W-:Y:S01]  /*0560*/  ULDC UR4, c[0x0][0x154] ;  /* 0x0000550000047ab9 */ /* 0x000fe20000000800 */
[----:B0-----:R-:W-:-:S02]  /*0570*/  I2FP.F32.U32 R6, UR8 ;  /* 0x0000000800067c45 */ /* 0x001fc40008201000 */
[----:B------:R-:W-:Y:S02]  /*0580*/  SHF.R.S32.HI R2, RZ, 0x1f, R2 ;  /* 0x0000001fff027819 */ /* 0x000fe40000011402 */
[----:B------:R-:W-:Y:S01]  /*0590*/  VOTEU.ALL UP2, P0 ;  /* 0x00000000003f7886 */ /* 0x000fe20000040000 */
[----:B------:R-:W-:Y:S01]  /*05a0*/  FMUL R6, R6, UR4 ;  /* 0x0000000406067c20 */ /* 0x000fe20008400000 */
[----:B------:R-:W0:Y:S01]  /*05b0*/  F2I.U32.TRUNC.NTZ R0, R0 ;  /* 0x0000000000007305 */ /* 0x000e22000020f000 */
[----:B------:R-:W-:Y:S01]  /*05c0*/  LEA.HI R2, R2, R7, RZ, 0x2 ;  /* 0x0000000702027211 */ /* 0x000fe200078f10ff */
[----:B------:R-:W-:Y:S01]  /*05d0*/  VOTEU.ALL UP3, P1 ;  /* 0x00000000003f7886 */ /* 0x000fe20000860000 */
[----:B------:R-:W1:Y:S01]  /*05e0*/  @!UP2 S2UR UR11, SR_CgaCtaId ;  /* 0x00000000000ba9c3 */ /* 0x000e620000008800 */
[----:B------:R-:W-:Y:S01]  /*05f0*/  UMOV UR4, 0x20 ;  /* 0x0000002000047882 */ /* 0x000fe20000000000 */
[----:B------:R-:W-:Y:S01]  /*0600*/  LOP3.LUT R2, R2, 0xfffffffc, RZ, 0xc0, !PT ;  /* 0xfffffffc02027812 */ /* 0x000fe200078ec0ff */
[----:B------:R-:W-:Y:S01]  /*0610*/  @!UP2 UMOV UR10, 0x400 ;  /* 0x00000400000aa882 */ /* 0x000fe20000000000 */
[----:B------:R-:W-:-:S04]  /*0620*/  @!UP2 UIADD3 UR4, -UR4, 0x100000, URZ ;  /* 0x001000000404a890 */ /* 0x000fc8000fffe13f */
[----:B------:R-:W-:Y:S02]  /*0630*/  @!UP2 USHF.L.U32 UR5, UR4, 0xb, URZ ;  /* 0x0000000b0405a899 */ /* 0x000fe4000800063f */
[----:B------:R-:W-:Y:S01]  /*0640*/  @!UP2 USHF.L.U32 UR4, UR4, 0x1, URZ ;  /* 0x000000010404a899 */ /* 0x000fe2000800063f */
[----:B------:R-:W2:Y:S01]  /*0650*/  F2I.U32.TRUNC.NTZ R6, R6 ;  /* 0x0000000600067305 */ /* 0x000ea2000020f000 */
[----:B------:R-:W-:Y:S01]  /*0660*/  VOTEU.ALL UP0, P0 ;  /* 0x00000000003f7886 */ /* 0x000fe20000000000 */
[----:B------:R-:W-:Y:S01]  /*0670*/  IMAD.IADD R2, R7, 0x1, -R2 ;  /* 0x0000000107027824 */ /* 0x000fe200078e0a02 */
[----:B------:R-:W5:Y:S01]  /*0680*/  @!UP3 S2UR UR18, SR_CgaCtaId ;  /* 0x000000000012b9c3 */ /* 0x000f620000008800 */
[----:B------:R-:W-:Y:S01]  /*0690*/  VOTEU.ALL UP1, P0 ;  /* 0x00000000003f7886 */ /* 0x000fe20000020000 */
[----:B------:R-:W-:Y:S01]  /*06a0*/  @!UP3 UMOV UR16, 0x400 ;  /* 0x000004000010b882 */ /* 0x000fe20000000000 */
[----:B------:R-:W-:Y:S01]  /*06b0*/  IMAD R2, R11, 0x4, R2 ;  /* 0x000000040b027824 */ /* 0x000fe200078e0202 */
[----:B0-----:R-:W-:Y:S01]  /*06c0*/  R2UR UR7, R0 ;  /* 0x00000000000772ca */ /* 0x001fe200000e0000 */
[----:B------:R-:W-:Y:S01]  /*06d0*/  VOTEU.ALL UP4, P1 ;  /* 0x00000000003f7886 */ /* 0x000fe20000880000 */
[----:B------:R-:W-:Y:S01]  /*06e0*/  VOTEU.ALL UP5, P1 ;  /* 0x00000000003f7886 */ /* 0x000fe200008a0000 */
[----:B------:R-:W-:Y:S01]  /*06f0*/  IMAD.SHL.U32 R7, R2, 0x4, RZ ;  /* 0x0000000402077824 */ /* 0x000fe200078e00ff */
[----:B------:R-:W0:Y:S01]  /*0700*/  LDC R0, c[0x0][0x140] ;  /* 0x00005000ff007b82 */ /* 0x000e220000000800 */
[----:B------:R-:W-:-:S02]  /*0710*/  LOP3.LUT P0, RZ, R4, 0x7, RZ, 0xc0, !PT ;  /* 0x0000000704ff7812 */ /* 0x000fc4000780c0ff */
[----:B--2---:R-:W-:Y:S02]  /*0720*/  R2UR UR9, R6 ;  /* 0x00000000060972ca */ /* 0x004fe400000e0000 */
[----:B------:R-:W-:Y:S01]  /*0730*/  LOP3.LUT R22, R2, 0xc, R7, 0x78, !PT ;  /* 0x0000000c02167812 */ /* 0x000fe200078e7807 */
[----:B-1----:R-:W-:Y:S02]  /*0740*/  @!UP2 ULEA UR13, UR11, UR10, 0x18 ;  /* 0x0000000a0b0da291 */ /* 0x002fe4000f8ec03f */
[----:B------:R-:W-:-:S04]  /*0750*/  @!UP3 UIADD3 UR10, -UR20, 0x100000, URZ ;  /* 0x00100000140ab890 */ /* 0x000fc8000fffe13f */
[----:B------:R-:W-:Y:S02]  /*0760*/  @!UP3 USHF.L.U32 UR11, UR10, 0xb, URZ ;  /* 0x0000000b0a0bb899 */ /* 0x000fe4000800063f */
[----:B------:R-:W-:Y:S01]  /*0770*/  @!UP3 USHF.L.U32 UR10, UR10, 0x1, URZ ;  /* 0x000000010a0ab899 */ /* 0x000fe2000800063f */
[----:B------:R-:W-:Y:S01]  /*0780*/  ISETP.LT.U32.AND P0, PT, R22, 0x4, !P0 ;  /* 0x000000041600780c */ /* 0x000fe20004701070 */
[----:B------:R-:W-:Y:S01]  /*0790*/  UIADD3 UR7, -UR7, URZ, URZ ;  /* 0x0000003f07077290 */ /* 0x000fe2000fffe13f */
[----:B------:R-:W-:Y:S01]  /*07a0*/  VOTEU.ALL UP2, P1 ;  /* 0x00000000003f7886 */ /* 0x000fe20000840000 */
[----:B-----5:R-:W-:Y:S02]  /*07b0*/  @!UP3 ULEA UR16, UR18, UR16, 0x18 ;  /* 0x000000101210b291 */ /* 0x020fe4000f8ec03f */
[----:B------:R-:W-:Y:S01]  /*07c0*/  UIADD3 UR9, -UR9, URZ, URZ ;  /* 0x0000003f09097290 */ /* 0x000fe2000fffe13f */
[----:B------:R-:W1:Y:S02]  /*07d0*/  FENCE.VIEW.ASYNC.S ;  /* 0x00000000000073c6 */ /* 0x000e640000000000 */
[----:B-1----:R-:W1:Y:S01]  /*07e0*/  @!UP0 SYNCS.EXCH.64 URZ, [UR13+0x70], UR4 ;  /* 0x000070040d3f85b2 */ /* 0x002e620008000100 */
[----:B------:R-:W-:Y:S01]  /*07f0*/  UIMAD UR7, UR12, UR7, UR15 ;  /* 0x000000070c0772a4 */ /* 0x000fe2000f8e020f */
[----:B------:R-:W-:Y:S01]  /*0800*/  VOTEU.ALL UP3, P1 ;  /* 0x00000000003f7886 */ /* 0x000fe20000860000 */
[----:B0-----:R-:W-:Y:S01]  /*0810*/  ISETP.EQ.U32.AND P2, PT, R0, 0x1, PT ;  /* 0x000000010000780c */ /* 0x001fe20003f42070 */
[----:B------:R0:W2:Y:S01]  /*0820*/  @!UP1 SYNCS.EXCH.64 URZ, [UR13+0x78], UR4 ;  /* 0x000078040d3f95b2 */ /* 0x0000a20008000100 */
[----:B------:R-:W-:Y:S01]  /*0830*/  NOP ;  /* 0x0000000000007918 */ /* 0x000fe20000000000 */
[----:B0-----:R-:W-:Y:S01]  /*0840*/  UIMAD UR4, UR17, UR9, UR8 ;  /* 0x00000009110472a4 */ /* 0x001fe2000f8e0208 */
[----:B------:R0:W0:Y:S05]  /*0850*/  @!UP2 SYNCS.EXCH.64 URZ, [UR16+0x50], UR10 ;  /* 0x0000500a103fa5b2 */ /* 0x00002a0008000100 */
[----:B------:R-:W-:-:S04]  /*0860*/  ISETP.NE.AND P1, PT, R22, UR4, PT ;  /* 0x0000000416007c0c */ /* 0x000fc8000bf25270 */
[----:B------:R-:W-:-:S04]  /*0870*/  ISETP.EQ.OR P1, PT, RZ, UR7, !P1 ;  /* 0x00000007ff007c0c */ /* 0x000fc8000cf22670 */
[----:B------:R-:W-:-:S04]  /*0880*/  PLOP3.LUT P0, PT, P0, P1, PT, 0x80, 0x0 ;  /* 0x000000000000781c */ /* 0x000fc80000703070 */
[----:B------:R-:W-:Y:S01]  /*0890*/  P2R R99, PR, RZ, 0x1 ;  /* 0x00000001ff637803 */ /* 0x000fe20000000000 */
[----:B------:R0:W0:Y:S01]  /*08a0*/  @!UP3 SYNCS.EXCH.64 URZ, [UR16+0x58], UR10 ;  /* 0x0000580a103fb5b2 */ /* 0x0000220008000100 */
[----:B------:R0:W0:Y:S01]  /*08b0*/  @!UP4 SYNCS.EXCH.64 URZ, [UR16+0x60], UR10 ;  /* 0x0000600a103fc5b2 */ /* 0x0000220008000100 */
[----:B------:R0:W0:Y:S01]  /*08c0*/  @!UP5 SYNCS.EXCH.64 URZ, [UR16+0x68], UR10 ;  /* 0x0000680a103fd5b2 */ /* 0x0000220008000100 */
[----:B------:R-:W-:Y:S01]  /*08d0*/  NOP ;  /* 0x0000000000007918 */ /* 0x000fe20000000000 */
[----:B-123--:R-:W-:Y:S05]  /*08e0*/  @!P2 BRA `(.L_x_3) ;  /* 0x000000000008a947 */ /* 0x00efea0003800000 */
[----:B0---4-:R-:W-:Y:S01]  /*08f0*/  UCGABAR_ARV ;  /* 0x00000000000079c7 */ /* 0x011fe20008000000 */
[----:B------:R-:W-:Y:S05]  /*0900*/  BRA `(.L_x_4) ;  /* 0x0000000000047947 */ /* 0x000fea0003800000 */
.L_x_3:
[----:B0---4-:R-:W-:Y:S01]  /*0910*/  NOP ;  /* 0x0000000000007918 */ /* 0x011fe20000000000 */
.L_x_4:
[----:B------:R-:W-:Y:S01]  /*0920*/  ULDC.64 UR4, c[0x0][0x598] ;  /* 0x0001660000047ab9 */ /* 0x000fe20000000a00 */
[----:B------:R-:W-:Y:S01]  /*0930*/  ULDC.64 UR54, c[0x0][0x208] ;  /* 0x0000820000367ab9 */ /* 0x000fe20000000a00 */
[----:B------:R-:W-:-:S04]  /*0940*/  ISETP.NE.U32.AND P0, PT, RZ, UR4, PT ;  /* 0x00000004ff007c0c */ /* 0x000fc8000bf05070 */
[----:B------:R-:W-:-:S13]  /*0950*/  ISETP.NE.AND.EX P0, PT, RZ, UR5, PT, P0 ;  /* 0x00000005ff007c0c */ /* 0x000fda000bf05300 */
[----:B------:R-:W-:Y:S05]  /*0960*/  @!P0 BRA `(.L_x_5) ;  /* 0x00000000001c8947 */ /* 0x000fea0003800000 */
[----:B------:R-:W0:Y:S02]  /*0970*/  LDC.64 R6, c[0x0][0x598] ;  /* 0x00016600ff067b82 */ /* 0x000e240000000a00 */
[----:B0-----:R-:W2:Y:S02]  /*0980*/  LDG.E.64 R6, desc[UR54][R6.64] ;  /* 0x0000003606067981 */ /* 0x001ea4000c1e1b00 */
[----:B--2---:R-:W-:-:S04]  /*0990*/  ISETP.NE.U32.AND P0, PT, R6, RZ, PT ;  /* 0x000000ff0600720c */ /* 0x004fc80003f05070 */
[----:B------:R-:W-:-:S13]  /*09a0*/  ISETP.NE.AND.EX P0, PT, R7, RZ, PT, P0 ;  /* 0x000000ff0700720c */ /* 0x000fda0003f05300 */
[----:B------:R-:W-:Y:S05]  /*09b0*/  @!P0 BRA `(.L_x_5) ;  /* 0x0000000000088947 */ /* 0x000fea0003800000 */
[----:B------:R0:W5:Y:S01]  /*09c0*/  LD.E R23, desc[UR54][R6.64] ;  /* 0x0000003606177980 */ /* 0x000162000c101900 */
[----:B------:R-:W-:Y:S05]  /*09d0*/  BRA `(.L_x_6) ;  /* 0x0000000000247947 */ /* 0x000fea0003800000 */
.L_x_5:
[----:B------:R-:W-:Y:S02]  /*09e0*/  ULDC.64 UR4, c[0x0][0x588] ;  /* 0x0001620000047ab9 */ /* 0x000fe40000000a00 */
[----:B------:R-:W-:-:S04]  /*09f0*/  ISETP.NE.U32.AND P0, PT, RZ, UR4, PT ;  /* 0x00000004ff007c0c */ /* 0x000fc8000bf05070 */
[----:B------:R-:W-:-:S13]  /*0a00*/  ISETP.NE.AND.EX P0, PT, RZ, UR5, PT, P0 ;  /* 0x00000005ff007c0c */ /* 0x000fda000bf05300 */
[----:B------:R-:W-:Y:S05]  /*0a10*/  @!P0 BRA `(.L_x_7) ;  /* 0x00000000000c8947 */ /* 0x000fea0003800000 */
[----:B------:R-:W0:Y:S02]  /*0a20*/  LDC.64 R6, c[0x0][0x588] ;  /* 0x00016200ff067b82 */ /* 0x000e240000000a00 */
[----:B0-----:R1:W5:Y:S01]  /*0a30*/  LDG.E R23, desc[UR54][R6.64] ;  /* 0x0000003606177981 */ /* 0x001362000c1e1900 */
[----:B------:R-:W-:Y:S05]  /*0a40*/  BRA `(.L_x_6) ;  /* 0x0000000000087947 */ /* 0x000fea0003800000 */
.L_x_7:
[----:B------:R-:W-:Y:S02]  /*0a50*/  ULDC UR4, c[0x0][0x580] ;  /* 0x0001600000047ab9 */ /* 0x000fe40000000800 */
[----:B------:R-:W-:-:S07]  /*0a60*/  IMAD.U32 R23, RZ, RZ, UR4 ;  /* 0x00000004ff177e24 */ /* 0x000fce000f8e00ff */
.L_x_6:
[----:B------:R-:W-:Y:S02]  /*0a70*/  ULDC.64 UR4, c[0x0][0x5a0] ;  /* 0x0001680000047ab9 */ /* 0x000fe40000000a00 */
[----:B------:R-:W-:-:S04]  /*0a80*/  ISETP.NE.U32.AND P0, PT, RZ, UR4, PT ;  /* 0x00000004ff007c0c */ /* 0x000fc8000bf05070 */
[----:B------:R-:W-:-:S13]  /*0a90*/  ISETP.NE.AND.EX P0, PT, RZ, UR5, PT, P0 ;  /* 0x00000005ff007c0c */ /* 0x000fda000bf05300 */
[----:B------:R-:W-:Y:S05]  /*0aa0*/  @!P0 BRA `(.L_x_8) ;  /* 0x00000000001c8947 */ /* 0x000fea0003800000 */
[----:B01----:R-:W0:Y:S02]  /*0ab0*/  LDC.64 R6, c[0x0][0x5a0] ;  /* 0x00016800ff067b82 */ /* 0x003e240000000a00 */
[----:B0-----:R-:W2:Y:S02]  /*0ac0*/  LDG.E.64 R6, desc[UR54][R6.64] ;  /* 0x0000003606067981 */ /* 0x001ea4000c1e1b00 */
[----:B--2---:R-:W-:-:S04]  /*0ad0*/  ISETP.NE.U32.AND P0, PT, R6, RZ, PT ;  /* 0x000000ff0600720c */ /* 0x004fc80003f05070 */
[----:B------:R-:W-:-:S13]  /*0ae0*/  ISETP.NE.AND.EX P0, PT, R7, RZ, PT, P0 ;  /* 0x000000ff0700720c */ /* 0x000fda0003f05300 */
[----:B------:R-:W-:Y:S05]  /*0af0*/  @!P0 BRA `(.L_x_8) ;  /* 0x0000000000088947 */ /* 0x000fea0003800000 */
[----:B------:R0:W5:Y:S01]  /*0b00*/  LD.E R88, desc[UR54][R6.64] ;  /* 0x0000003606587980 */ /* 0x000162000c101900 */
[----:B------:R-:W-:Y:S05]  /*0b10*/  BRA `(.L_x_9) ;  /* 0x0000000000247947 */ /* 0x000fea0003800000 */
.L_x_8:
[----:B------:R-:W-:Y:S02]  /*0b20*/  ULDC.64 UR4, c[0x0][0x590] ;  /* 0x0001640000047ab9 */ /* 0x000fe40000000a00 */
[----:B------:R-:W-:-:S04]  /*0b30*/  ISETP.NE.U32.AND P0, PT, RZ, UR4, PT ;  /* 0x00000004ff007c0c */ /* 0x000fc8000bf05070 */
[----:B------:R-:W-:-:S13]  /*0b40*/  ISETP.NE.AND.EX P0, PT, RZ, UR5, PT, P0 ;  /* 0x00000005ff007c0c */ /* 0x000fda000bf05300 */
[----:B------:R-:W-:Y:S05]  /*0b50*/  @!P0 BRA `(.L_x_10) ;  /* 0x00000000000c8947 */ /* 0x000fea0003800000 */
[----:B------:R-:W2:Y:S02]  /*0b60*/  LDC.64 R88, c[0x0][0x590] ;  /* 0x00016400ff587b82 */ /* 0x000ea40000000a00 */
[----:B--2---:R2:W5:Y:S01]  /*0b70*/  LDG.E R88, desc[UR54][R88.64] ;  /* 0x0000003658587981 */ /* 0x004562000c1e1900 */
[----:B------:R-:W-:Y:S05]  /*0b80*/  BRA `(.L_x_9) ;  /* 0x0000000000087947 */ /* 0x000fea0003800000 */
.L_x_10:
[----:B------:R-:W-:Y:S02]  /*0b90*/  ULDC UR4, c[0x0][0x584] ;  /* 0x0001610000047ab9 */ /* 0x000fe40000000800 */
[----:B------:R-:W-:-:S07]  /*0ba0*/  IMAD.U32 R88, RZ, RZ, UR4 ;  /* 0x00000004ff587e24 */ /* 0x000fce000f8e00ff */
.L_x_9:
[----:B------:R-:W-:Y:S01]  /*0bb0*/  ULDC UR4, c[0x0][0x65c] ;  /* 0x0001970000047ab9 */ /* 0x000fe20000000800 */
[----:B01----:R-:W0:Y:S01]  /*0bc0*/  LDC.64 R6, c[0x0][0x650] ;  /* 0x00019400ff067b82 */ /* 0x003e220000000a00 */
[----:B------:R-:W-:Y:S01]  /*0bd0*/  UISETP.NE.AND UP2, UPT, UR4, 0x1, UPT ;  /* 0x000000010400788c */ /* 0x000fe2000bf45270 */
[----:B------:R-:W-:Y:S01]  /*0be0*/  IMAD.MOV.U32 R18, RZ, RZ, -0x1 ;  /* 0xffffffffff127424 */ /* 0x000fe200078e00ff */
[----:B------:R-:W-:Y:S01]  /*0bf0*/  UISETP.NE.AND UP0, UPT, UR19, 0x2, UPT ;  /* 0x000000021300788c */ /* 0x000fe2000bf05270 */
[----:B------:R-:W-:Y:S01]  /*0c00*/  IMAD.MOV.U32 R2, RZ, RZ, -0x1 ;  /* 0xffffffffff027424 */ /* 0x000fe200078e00ff */
[----:B------:R-:W-:Y:S01]  /*0c10*/  UP2UR UR38, UPR, URZ, 0x4 ;  /* 0x000000043f267883 */ /* 0x000fe20008000000 */
[----:B------:R-:W-:-:S06]  /*0c20*/  IMAD.MOV.U32 R19, RZ, RZ, -0x1 ;  /* 0xffffffffff137424 */ /* 0x000fcc00078e00ff */
[----:B------:R-:W-:Y:S01]  /*0c30*/  @UP2 ULDC UR12, c[0x0][0x10] ;  /* 0x00000400000c2ab9 */ /* 0x000fe20000000800 */
[----:B------:R-:W-:Y:S01]  /*0c40*/  @UP2 UMOV UR4, UR8 ;  /* 0x0000000800042c82 */ /* 0x000fe20008000000 */
[----:B------:R-:W-:Y:S01]  /*0c50*/  @UP2 UMOV UR5, URZ ;  /* 0x0000003f00052c82 */ /* 0x000fe20008000000 */
[----:B------:R-:W-:Y:S01]  /*0c60*/  @!UP2 ULDC UR16, c[0x0][0xc] ;  /* 0x000003000010aab9 */ /* 0x000fe20000000800 */
[----:B------:R-:W-:Y:S01]  /*0c70*/  @UP2 UIMAD.WIDE.U32 UR12, UR15, UR12, UR4 ;  /* 0x0000000c0f0c22a5 */ /* 0x000fe2000f8e0004 */
[----:B------:R-:W-:Y:S02]  /*0c80*/  ULDC UR10, c[0x0][0xc] ;  /* 0x00000300000a7ab9 */ /* 0x000fe40000000800 */
[----:B------:R-:W-:Y:S01]  /*0c90*/  @UP2 UMOV UR4, URZ ;  /* 0x0000003f00042c82 */ /* 0x000fe20008000000 */
[----:B------:R-:W-:Y:S01]  /*0ca0*/  UMOV UR5, URZ ;  /* 0x0000003f00057c82 */ /* 0x000fe20008000000 */
[----:B------:R-:W-:Y:S01]  /*0cb0*/  @UP2 UIADD3 UR18, UR13, UR4, URZ ;  /* 0x000000040d122290 */ /* 0x000fe2000fffe03f */
[----:B------:R-:W-:-:S02]  /*0cc0*/  ULDC UR11, c[0x0][0x10] ;  /* 0x00000400000b7ab9 */ /* 0x000fc40000000800 */
[----:B------:R-:W-:Y:S01]  /*0cd0*/  UMOV UR4, UR15 ;  /* 0x0000000f00047c82 */ /* 0x000fe20008000000 */
[----:B------:R-:W-:Y:S02]  /*0ce0*/  UIMAD.WIDE.U32 UR10, UR10, UR11, URZ ;  /* 0x0000000b0a0a72a5 */ /* 0x000fe4000f8e003f */
[----:B------:R-:W-:Y:S01]  /*0cf0*/  @!UP2 UIMAD.WIDE.U32 UR4, UR8, UR16, UR4 ;  /* 0x000000100804a2a5 */ /* 0x000fe2000f8e0004 */
[----:B------:R-:W-:Y:S02]  /*0d00*/  ULDC UR13, c[0x0][0x14] ;  /* 0x00000500000d7ab9 */ /* 0x000fe40000000800 */
[----:B------:R-:W-:Y:S02]  /*0d10*/  UIMAD.WIDE.U32 UR52, UR10, UR13, URZ ;  /* 0x0000000d0a3472a5 */ /* 0x000fe4000f8e003f */
[----:B------:R-:W-:Y:S02]  /*0d20*/  UIMAD UR39, UR11, UR13, URZ ;  /* 0x0000000d0b2772a4 */ /* 0x000fe4000f8e023f */
[----:B------:R-:W-:Y:S01]  /*0d30*/  @!UP2 UMOV UR12, UR4 ;  /* 0x00000004000cac82 */ /* 0x000fe20008000000 */
[----:B------:R-:W-:Y:S01]  /*0d40*/  @!UP2 UMOV UR18, UR5 ;  /* 0x000000050012ac82 */ /* 0x000fe20008000000 */
[----:B------:R-:W-:-:S02]  /*0d50*/  UIADD3 UR39, UR53, UR39, URZ ;  /* 0x0000002735277290 */ /* 0x000fc4000fffe03f */
[----:B------:R-:W-:-:S04]  /*0d60*/  UIADD3 UR4, UP1, UR12, UR52, URZ ;  /* 0x000000340c047290 */ /* 0x000fc8000ff3e03f */
[----:B------:R-:W-:Y:S02]  /*0d70*/  UIADD3.X UR5, UR18, UR39, URZ, UP1, !UPT ;  /* 0x0000002712057290 */ /* 0x000fe40008ffe43f */
[----:B------:R-:W-:Y:S02]  /*0d80*/  USEL UR4, UR4, UR12, !UP0 ;  /* 0x0000000c04047287 */ /* 0x000fe4000c000000 */
[----:B------:R-:W-:-:S04]  /*0d90*/  USEL UR5, UR5, UR18, !UP0 ;  /* 0x0000001205057287 */ /* 0x000fc8000c000000 */
[----:B0-----:R-:W-:Y:S01]  /*0da0*/  ISETP.LE.U32.AND P0, PT, R6, UR4, PT ;  /* 0x0000000406007c0c */ /* 0x001fe2000bf03070 */
[----:B------:R-:W-:Y:S02]  /*0db0*/  IMAD.U32 R16, RZ, RZ, UR4 ;  /* 0x00000004ff107e24 */ /* 0x000fe4000f8e00ff */
[----:B------:R-:W-:Y:S02]  /*0dc0*/  IMAD.U32 R0, RZ, RZ, UR5 ;  /* 0x00000005ff007e24 */ /* 0x000fe4000f8e00ff */
[----:B------:R-:W-:-:S03]  /*0dd0*/  IMAD.U32 R17, RZ, RZ, UR5 ;  /* 0x00000005ff117e24 */ /* 0x000fc6000f8e00ff */
[----:B------:R-:W-:Y:S02]  /*0de0*/  ISETP.GE.U32.AND.EX P0, PT, R0, R7, PT, P0 ;  /* 0x000000070000720c */ /* 0x000fe40003f06100 */
[----:B------:R-:W-:-:S11]  /*0df0*/  PRMT R0, RZ, 0x7610, R0 ;  /* 0x00007610ff007816 */ /* 0x000fd60000000000 */
[----:B------:R-:W-:Y:S05]  /*0e00*/  @P0 BRA `(.L_x_11) ;  /* 0x0000000400500947 */ /* 0x000fea0003800000 */
[----:B------:R-:W-:Y:S01]  /*0e10*/  ULDC.64 UR18, c[0x0][0x628] ;  /* 0x00018a0000127ab9 */ /* 0x000fe20000000a00 */
[C---:B------:R-:W-:Y:S01]  /*0e20*/  R2UR UR20, R16.reuse ;  /* 0x00000000101472ca */ /* 0x040fe200000e0000 */
[----:B------:R-:W-:Y:S01]  /*0e30*/  ULDC UR16, c[0x0][0x630] ;  /* 0x00018c0000107ab9 */ /* 0x000fe20000000800 */
[----:B------:R-:W-:Y:S02]  /*0e40*/  ISETP.NE.U32.AND P0, PT, RZ, UR18, PT ;  /* 0x00000012ff007c0c */ /* 0x000fe4000bf05070 */
[----:B------:R-:W-:Y:S02]  /*0e50*/  R2UR UR4, R16 ;  /* 0x00000000100472ca */ /* 0x000fe400000e0000 */
[----:B------:R-:W-:Y:S02]  /*0e60*/  ISETP.NE.AND.EX P0, PT, RZ, UR19, PT, P0 ;  /* 0x00000013ff007c0c */ /* 0x000fe4000bf05300 */
[----:B------:R-:W-:-:S11]  /*0e70*/  R2UR UR5, R17 ;  /* 0x00000000110572ca */ /* 0x000fd600000e0000 */
[----:B------:R-:W-:Y:S05]  /*0e80*/  @!P0 BRA `(.L_x_12) ;  /* 0x0000000000308947 */ /* 0x000fea0003800000 */
[----:B------:R-:W-:Y:S01]  /*0e90*/  R2UR UR4, R16 ;  /* 0x00000000100472ca */ /* 0x000fe200000e0000 */
[----:B------:R-:W-:Y:S01]  /*0ea0*/  ULDC UR12, c[0x0][0x634] ;  /* 0x00018d00000c7ab9 */ /* 0x000fe20000000800 */
[----:B------:R-:W-:-:S11]  /*0eb0*/  R2UR UR15, R17 ;  /* 0x00000000110f72ca */ /* 0x000fd600000e0000 */
[----:B------:R-:W-:-:S04]  /*0ec0*/  UIADD3 UR12, UP1, UR4, UR12, URZ ;  /* 0x0000000c040c7290 */ /* 0x000fc8000ff3e03f */
[----:B------:R-:W-:-:S04]  /*0ed0*/  UIADD3.X UR15, URZ, UR15, URZ, UP1, !UPT ;  /* 0x0000000f3f0f7290 */ /* 0x000fc80008ffe43f */
[----:B------:R-:W-:-:S04]  /*0ee0*/  UIMAD.WIDE.U32 UR4, UR15, UR18, URZ ;  /* 0x000000120f0472a5 */ /* 0x000fc8000f8e003f */
[----:B------:R-:W-:Y:S02]  /*0ef0*/  UIMAD.WIDE.U32 UR10, UP1, UR12, UR19, UR4 ;  /* 0x000000130c0a72a5 */ /* 0x000fe4000f820004 */
[----:B------:R-:W-:Y:S02]  /*0f00*/  UIMAD.WIDE.U32 UR4, UR12, UR18, URZ ;  /* 0x000000120c0472a5 */ /* 0x000fe4000f8e003f */
[----:B------:R-:W-:Y:S02]  /*0f10*/  UIADD3.X UR13, URZ, URZ, URZ, UP1, !UPT ;  /* 0x0000003f3f0d7290 */ /* 0x000fe40008ffe43f */
[----:B------:R-:W-:Y:S01]  /*0f20*/  UIADD3 URZ, UP1, UR5, UR10, URZ ;  /* 0x0000000a053f7290 */ /* 0x000fe2000ff3e03f */
[----:B------:R-:W-:-:S03]  /*0f30*/  UMOV UR12, UR11 ;  /* 0x0000000b000c7c82 */ /* 0x000fc60008000000 */
[----:B------:R-:W-:-:S12]  /*0f40*/  UIMAD.WIDE.U32.X UR4, UR15, UR19, UR12, UP1 ;  /* 0x000000130f0472a5 */ /* 0x000fd800088e040c */
.L_x_12:
[----:B------:R-:W-:Y:S01]  /*0f50*/  USHF.R.U64 UR4, UR4, UR16, UR5 ;  /* 0x0000001004047299 */ /* 0x000fe20008001205 */
[----:B------:R-:W-:Y:S01]  /*0f60*/  R2UR UR11, R17 ;  /* 0x00000000110b72ca */ /* 0x000fe200000e0000 */
[----:B------:R-:W-:Y:S02]  /*0f70*/  USHF.R.U32.HI UR5, URZ, UR16, UR5 ;  /* 0x000000103f057299 */ /* 0x000fe40008011605 */
[----:B------:R-:W-:Y:S01]  /*0f80*/  UIADD3 UR12, UP1, URZ, -UR4, URZ ;  /* 0x800000043f0c7290 */ /* 0x000fe2000ff3e03f */
[----:B------:R-:W-:Y:S01]  /*0f90*/  ULDC.64 UR18, c[0x0][0x620] ;  /* 0x0001880000127ab9 */ /* 0x000fe20000000a00 */
[----:B------:R-:W-:Y:S02]  /*0fa0*/  UISETP.NE.AND UP2, UPT, UR38, URZ, UPT ;  /* 0x0000003f2600728c */ /* 0x000fe4000bf45270 */
[----:B------:R-:W-:Y:S01]  /*0fb0*/  UIADD3.X UR5, URZ, ~UR5, URZ, UP1, !UPT ;  /* 0x800000053f057290 */ /* 0x000fe20008ffe43f */
[----:B------:R-:W-:Y:S01]  /*0fc0*/  UMOV UR10, UR20 ;  /* 0x00000014000a7c82 */ /* 0x000fe20008000000 */
[----:B------:R-:W-:-:S02]  /*0fd0*/  ULDC UR13, c[0x0][0x618] ;  /* 0x00018600000d7ab9 */ /* 0x000fc40000000800 */
[----:B------:R-:W-:Y:S02]  /*0fe0*/  UIMAD UR5, UR5, UR18, URZ ;  /* 0x00000012050572a4 */ /* 0x000fe4000f8e023f */
[----:B------:R-:W-:Y:S02]  /*0ff0*/  UIMAD.WIDE.U32 UR10, UR12, UR18, UR10 ;  /* 0x000000120c0a72a5 */ /* 0x000fe4000f8e000a */
[----:B------:R-:W-:Y:S02]  /*1000*/  UIMAD UR12, UR12, UR19, UR5 ;  /* 0x000000130c0c72a4 */ /* 0x000fe4000f8e0205 */
[----:B------:R-:W-:Y:S02]  /*1010*/  @UP2 UIMAD UR7, UR17, UR9, UR8 ;  /* 0x00000009110722a4 */ /* 0x000fe4000f8e0208 */
[----:B------:R-:W-:Y:S01]  /*1020*/  UIADD3 UR11, UR11, UR12, URZ ;  /* 0x0000000c0b0b7290 */ /* 0x000fe2000fffe03f */
[----:B------:R-:W-:Y:S01]  /*1030*/  ULDC.64 UR8, c[0x0][0x640] ;  /* 0x0001900000087ab9 */ /* 0x000fe20000000a00 */
[----:B------:R-:W-:-:S02]  /*1040*/  ULDC UR15, c[0x0][0x608] ;  /* 0x00018200000f7ab9 */ /* 0x000fc40000000800 */
[----:B------:R-:W-:Y:S01]  /*1050*/  USHF.R.U64 UR20, UR10, UR13, UR11 ;  /* 0x0000000d0a147299 */ /* 0x000fe2000800120b */
[----:B------:R-:W-:Y:S01]  /*1060*/  ISETP.NE.U32.AND P0, PT, RZ, UR8, PT ;  /* 0x00000008ff007c0c */ /* 0x000fe2000bf05070 */
[----:B------:R-:W-:Y:S01]  /*1070*/  USHF.R.U32.HI UR11, URZ, UR13, UR11 ;  /* 0x0000000d3f0b7299 */ /* 0x000fe2000801160b */
[----:B------:R-:W-:Y:S02]  /*1080*/  ULDC UR21, c[0x0][0x658] ;  /* 0x0001960000157ab9 */ /* 0x000fe40000000800 */
[----:B------:R-:W-:Y:S01]  /*1090*/  ISETP.NE.AND.EX P0, PT, RZ, UR9, PT, P0 ;  /* 0x00000009ff007c0c */ /* 0x000fe2000bf05300 */
[----:B------:R-:W-:Y:S02]  /*10a0*/  USHF.R.U64 UR25, UR20, UR15, UR11 ;  /* 0x0000000f14197299 */ /* 0x000fe4000800120b */
[----:B------:R-:W-:Y:S01]  /*10b0*/  USHF.R.U32.HI UR11, URZ, UR15, UR11 ;  /* 0x0000000f3f0b7299 */ /* 0x000fe2000801160b */
[----:B------:R-:W-:Y:S01]  /*10c0*/  UMOV UR10, 0xffffffff ;  /* 0xffffffff000a7882 */ /* 0x000fe20000000000 */
[----:B------:R-:W-:Y:S01]  /*10d0*/  ULDC UR5, c[0x0][0x600] ;  /* 0x0001800000057ab9 */ /* 0x000fe20000000800 */
[----:B------:R-:W-:-:S02]  /*10e0*/  USHF.L.U32 UR10, UR10, UR21, URZ ;  /* 0x000000150a0a7299 */ /* 0x000fc4000800063f */
[----:B------:R-:W-:Y:S02]  /*10f0*/  USHF.R.U64 UR26, UR25, UR21, UR11 ;  /* 0x00000015191a7299 */ /* 0x000fe4000800120b */
[----:B------:R-:W-:Y:S02]  /*1100*/  ULOP3.LUT UR15, URZ, UR10, URZ, 0x33, !UPT ;  /* 0x0000000a3f0f7292 */ /* 0x000fe4000f8e333f */
[----:B------:R-:W-:Y:S02]  /*1110*/  UIADD3 UR19, UR5, -0x1, URZ ;  /* 0xffffffff05137890 */ /* 0x000fe4000fffe03f */
[----:B------:R-:W-:Y:S01]  /*1120*/  USHF.R.U32.HI UR11, URZ, UR21, UR11 ;  /* 0x000000153f0b7299 */ /* 0x000fe2000801160b */
[----:B------:R-:W-:Y:S01]  /*1130*/  ULDC UR22, c[0x0][0x648] ;  /* 0x0001920000167ab9 */ /* 0x000fe20000000800 */
[----:B------:R-:W-:Y:S01]  /*1140*/  ULDC UR23, c[0x0][0x638] ;  /* 0x00018e0000177ab9 */ /* 0x000fe20000000800 */
[----:B------:R-:W-:Y:S01]  /*1150*/  UMOV UR24, 0x1 ;  /* 0x0000000100187882 */ /* 0x000fe20000000000 */
[----:B------:R-:W-:Y:S01]  /*1160*/  UMOV UR10, UR26 ;  /* 0x0000001a000a7c82 */ /* 0x000fe20008000000 */
[----:B------:R-:W-:Y:S07]  /*1170*/  @!P0 BRA `(.L_x_13) ;  /* 0x0000000000308947 */ /* 0x000fee0003800000 */
[----:B------:R-:W-:Y:S02]  /*1180*/  ULDC UR16, c[0x0][0x64c] ;  /* 0x0001930000107ab9 */ /* 0x000fe40000000800 */
        /* <DEDUP_REMOVED lines=8> */
[----:B------:R-:W-:-:S07]  /*1210*/  UIMAD.WIDE.U32.X UR8, UR18, UR9, UR16, UP1 ;  /* 0x00000009120872a5 */ /* 0x000fce00088e0410 */
[----:B------:R-:W-:Y:S01]  /*1220*/  UMOV UR10, UR8 ;  /* 0x00000008000a7c82 */ /* 0x000fe20008000000 */
[----:B------:R-:W-:-:S05]  /*1230*/  UMOV UR11, UR9 ;  /* 0x00000009000b7c82 */ /* 0x000fca0008000000 */
.L_x_13:
[----:B------:R-:W-:Y:S01]  /*1240*/  USHF.R.U64 UR9, UR10, UR22, UR11 ;  /* 0x000000160a097299 */ /* 0x000fe2000800120b */
[----:B------:R-:W-:Y:S01]  /*1250*/  IMAD.MOV.U32 R0, RZ, RZ, 0x1 ;  /* 0x00000001ff007424 */ /* 0x000fe200078e00ff */
[----:B------:R-:W-:Y:S01]  /*1260*/  USHF.L.U32 UR8, UR24, UR21, URZ ;  /* 0x0000001518087299 */ /* 0x000fe2000800063f */
[----:B------:R-:W-:Y:S01]  /*1270*/  IMAD.U32 R19, RZ, RZ, UR4 ;  /* 0x00000004ff137e24 */ /* 0x000fe2000f8e00ff */
[----:B------:R-:W-:Y:S02]  /*1280*/  ULOP3.LUT UR15, UR25, UR15, URZ, 0xc0, !UPT ;  /* 0x0000000f190f7292 */ /* 0x000fe4000f8ec03f */
[----:B------:R-:W-:Y:S02]  /*1290*/  UIADD3 UR10, -UR9, URZ, URZ ;  /* 0x0000003f090a7290 */ /* 0x000fe4000fffe13f */
[----:B------:R-:W-:Y:S02]  /*12a0*/  UIMAD UR15, UR8, UR9, UR15 ;  /* 0x00000009080f72a4 */ /* 0x000fe4000f8e020f */
[----:B------:R-:W-:-:S02]  /*12b0*/  ULOP3.LUT UR19, UR20, UR19, URZ, 0xc0, !UPT ;  /* 0x0000001314137292 */ /* 0x000fc4000f8ec03f */
[----:B------:R-:W-:Y:S01]  /*12c0*/  UIMAD UR8, UR10, UR23, UR26 ;  /* 0x000000170a0872a4 */ /* 0x000fe2000f8e021a */
[----:B------:R-:W-:Y:S01]  /*12d0*/  ULDC UR9, c[0x0][0x610] ;  /* 0x0001840000097ab9 */ /* 0x000fe20000000800 */
[----:B------:R-:W-:Y:S02]  /*12e0*/  UISETP.NE.AND UP1, UPT, UR38, URZ, UPT ;  /* 0x0000003f2600728c */ /* 0x000fe4000bf25270 */
[----:B------:R-:W-:Y:S02]  /*12f0*/  UIMAD UR7, UR15, UR9, UR7 ;  /* 0x000000090f0772a4 */ /* 0x000fe4000f8e0207 */
[----:B------:R-:W-:-:S04]  /*1300*/  UIMAD UR8, UR8, UR5, UR19 ;  /* 0x00000005080872a4 */ /* 0x000fc8000f8e0213 */
[----:B------:R-:W-:Y:S02]  /*1310*/  USEL UR5, UR8, UR7, !UP1 ;  /* 0x0000000708057287 */ /* 0x000fe4000c800000 */
[----:B------:R-:W-:-:S04]  /*1320*/  USEL UR7, UR7, UR8, !UP1 ;  /* 0x0000000807077287 */ /* 0x000fc8000c800000 */
[----:B------:R-:W-:Y:S02]  /*1330*/  IMAD.U32 R2, RZ, RZ, UR5 ;  /* 0x00000005ff027e24 */ /* 0x000fe4000f8e00ff */
[----:B------:R-:W-:-:S07]  /*1340*/  IMAD.U32 R18, RZ, RZ, UR7 ;  /* 0x00000007ff127e24 */ /* 0x000fce000f8e00ff */
.L_x_11:
[----:B------:R-:W-:Y:S05]  /*1350*/  @!P2 BRA `(.L_x_14) ;  /* 0x00000000000ca947 */ /* 0x000fea0003800000 */
[----:B------:R-:W-:Y:S01]  /*1360*/  UCGABAR_WAIT ;  /* 0x0000000000007dc7 */ /* 0x000fe20008000000 */
[----:B------:R-:W-:Y:S01]  /*1370*/  CCTL.IVALL ;  /* 0x00000000ff00798f */ /* 0x000fe20002000000 */
[----:B------:R-:W-:Y:S05]  /*1380*/  BRA `(.L_x_15) ;  /* 0x0000000000047947 */ /* 0x000fea0003800000 */
.L_x_14:
[----:B------:R-:W-:Y:S06]  /*1390*/  BAR.SYNC.DEFER_BLOCKING 0x0 ;  /* 0x0000000000007b1d */ /* 0x000fec0000010000 */
.L_x_15:
[----:B------:R-:W-:Y:S02]  /*13a0*/  ULDC UR4, c[0x0][0x28c] ;  /* 0x0000a30000047ab9 */ /* 0x000fe40000000800 */
[----:B------:R-:W-:-:S04]  /*13b0*/  UIADD3 UR4, UR4, 0x3f, URZ ;  /* 0x0000003f04047890 */ /* 0x000fc8000fffe03f */
[----:B------:R-:W-:-:S04]  /*13c0*/  USHF.R.S32.HI UR5, URZ, 0x1f, UR4 ;  /* 0x0000001f3f057899 */ /* 0x000fc80008011404 */
[----:B------:R-:W-:-:S04]  /*13d0*/  ULEA.HI UR5, UR5, UR4, URZ, 0x6 ;  /* 0x0000000405057291 */ /* 0x000fc8000f8f303f */
[----:B------:R-:W-:Y:S01]  /*13e0*/  USHF.R.S32.HI UR37, URZ, 0x6, UR5 ;  /* 0x000000063f257899 */ /* 0x000fe20008011405 */
[----:B------:R-:W-:Y:S11]  /*13f0*/  @!P3 BRA `(.L_x_16) ;  /* 0x0000004c0088b947 */ /* 0x000ff60003800000 */
[----:B------:R-:W-:-:S06]  /*1400*/  UISETP.GT.U32.AND UP1, UPT, UR14, 0x1, UPT ;  /* 0x000000010e00788c */ /* 0x000fcc000bf24070 */
[----:B------:R-:W-:-:S13]  /*1410*/  PLOP3.LUT P0, PT, PT, PT, UP1, 0x80, 0x0 ;  /* 0x000000000000781c */ /* 0x000fda0003f0f018 */
[----:B------:R-:W-:Y:S05]  /*1420*/  @P0 EXIT ;  /* 0x000000000000094d */ /* 0x000fea0003800000 */
.L_x_17:
[----:B------:R-:W-:-:S08]  /*1430*/  NOP ;  /* 0x0000000000007918 */ /* 0x000fd00000000000 */
[----:B------:R-:W0:Y:S02]  /*1440*/  USETMAXREG.TRY_ALLOC.CTAPOOL UP1, 0xe8 ;  /* 0x000000e8000079c8 */ /* 0x000e240008020600 */
[----:B0-----:R-:W-:-:S13]  /*1450*/  PLOP3.LUT P0, PT, PT, PT, UP1, 0x80, 0x0 ;  /* 0x000000000000781c */ /* 0x001fda0003f0f018 */
[----:B------:R-:W-:Y:S05]  /*1460*/  @!P0 BRA `(.L_x_17) ;  /* 0xfffffffc00f08947 */ /* 0x000fea000383ffff */
[----:B------:R-:W-:-:S13]  /*1470*/  LOP3.LUT P0, RZ, R0, 0xff, RZ, 0xc0, !PT ;  /* 0x000000ff00ff7812 */ /* 0x000fda000780c0ff */
[----:B------:R-:W-:Y:S05]  /*1480*/  @!P0 EXIT ;  /* 0x000000000000894d */ /* 0x000fea0003800000 */
[----:B------:R-:W0:Y:S01]  /*1490*/  S2UR UR5, SR_CgaCtaId ;  /* 0x00000000000579c3 */ /* 0x000e220000008800 */
[CC--:B------:R-:W-:Y:S01]  /*14a0*/  LEA.HI R0, R9.reuse, R4.reuse, RZ, 0x2 ;  /* 0x0000000409007211 */ /* 0x0c0fe200078f10ff */
[----:B------:R-:W-:Y:S01]  /*14b0*/  UMOV UR42, 0x400 ;  /* 0x00000400002a7882 */ /* 0x000fe20000000000 */
[----:B------:R-:W-:Y:S01]  /*14c0*/  LEA.HI R9, R9, R4, RZ, 0x5 ;  /* 0x0000000409097211 */ /* 0x000fe200078f28ff */
[----:B------:R-:W-:Y:S01]  /*14d0*/  USHF.R.U32.HI UR4, URZ, 0x2, UR37 ;  /* 0x000000023f047899 */ /* 0x000fe20008011625 */
[--C-:B------:R-:W-:Y:S01]  /*14e0*/  SHF.R.S32.HI R90, RZ, 0x2, R0.reuse ;  /* 0x00000002ff5a7819 */ /* 0x100fe20000011400 */
[----:B------:R-:W-:Y:S01]  /*14f0*/  ULOP3.LUT UR45, UR37, 0x3, URZ, 0xc0, !UPT ;  /* 0x00000003252d7892 */ /* 0x000fe2000f8ec03f */
[----:B------:R-:W-:Y:S01]  /*1500*/  SHF.R.S32.HI R3, RZ, 0x1f, R0 ;  /* 0x0000001fff037819 */ /* 0x000fe20000011400 */
[----:B------:R-:W2:Y:S01]  /*1510*/  LDC.64 R94, c[0x0][0x5c8] ;  /* 0x00017200ff5e7b82 */ /* 0x000ea20000000a00 */
[----:B------:R-:W-:Y:S01]  /*1520*/  SHF.R.S32.HI R9, RZ, 0x5, R9 ;  /* 0x00000005ff097819 */ /* 0x000fe20000011409 */
[----:B------:R-:W-:Y:S01]  /*1530*/  UISETP.LT.AND UP1, UPT, UR37, 0x1, UPT ;  /* 0x000000012500788c */ /* 0x000fe2000bf21270 */
[----:B------:R-:W-:Y:S01]  /*1540*/  LEA.HI R3, R3, R90, RZ, 0x3 ;  /* 0x0000005a03037211 */ /* 0x000fe200078f18ff */
[----:B------:R-:W-:Y:S01]  /*1550*/  ULOP3.LUT UR4, UR4, 0x1, URZ, 0xc0, !UPT ;  /* 0x0000000104047892 */ /* 0x000fe2000f8ec03f */
[----:B------:R-:W-:-:S02]  /*1560*/  ULDC UR44, c[0x0][0x658] ;  /* 0x00019600002c7ab9 */ /* 0x000fc40000000800 */
[----:B------:R-:W-:Y:S01]  /*1570*/  LOP3.LUT R3, R3, 0xfffffff8, RZ, 0xc0, !PT ;  /* 0xfffffff803037812 */ /* 0x000fe200078ec0ff */
[----:B------:R-:W1:Y:S01]  /*1580*/  LDC R6, c[0x0][0x288] ;  /* 0x0000a200ff067b82 */ /* 0x000e620000000800 */
[----:B------:R-:W-:Y:S01]  /*1590*/  UMOV UR6, 0xffffffff ;  /* 0xffffffff00067882 */ /* 0x000fe20000000000 */
[----:B------:R-:W-:Y:S01]  /*15a0*/  ULDC UR8, c[0x0][0x284] ;  /* 0x0000a10000087ab9 */ /* 0x000fe20000000800 */
[----:B------:R-:W-:Y:S01]  /*15b0*/  USEL UR45, UR45, URZ, !UP0 ;  /* 0x0000003f2d2d7287 */ /* 0x000fe2000c000000 */
[----:B------:R-:W-:Y:S01]  /*15c0*/  IMAD.IADD R90, R90, 0x1, -R3 ;  /* 0x000000015a5a7824 */ /* 0x000fe200078e0a03 */
[----:B------:R-:W-:Y:S01]  /*15d0*/  LOP3.LUT R3, R0, 0xfffffffc, RZ, 0xc0, !PT ;  /* 0xfffffffc00037812 */ /* 0x000fe200078ec0ff */
[----:B------:R-:W-:Y:S01]  /*15e0*/  VIADD R0, R5, 0xffffffff ;  /* 0xffffffff05007836 */ /* 0x000fe20000000000 */
[----:B------:R-:W-:Y:S01]  /*15f0*/  USEL UR46, UR37, 0x1, UP1 ;  /* 0x00000001252e7887 */ /* 0x000fe20008800000 */
[--C-:B------:R-:W-:Y:S01]  /*1600*/  IMAD R98, R9, -0x10, -R90.reuse ;  /* 0xfffffff009627824 */ /* 0x100fe200078e0a5a */
[----:B0-----:R-:W-:Y:S01]  /*1610*/  ULEA UR42, UR5, UR42, 0x18 ;  /* 0x0000002a052a7291 */ /* 0x001fe2000f8ec03f */
[----:B------:R-:W-:Y:S01]  /*1620*/  IMAD.IADD R3, R4, 0x1, -R3 ;  /* 0x0000000104037824 */ /* 0x000fe200078e0a03 */
[C---:B------:R-:W-:Y:S01]  /*1630*/  ISETP.NE.AND P0, PT, R0.reuse, RZ, PT ;  /* 0x000000ff0000720c */ /* 0x040fe20003f05270 */
[----:B------:R-:W-:Y:S01]  /*1640*/  IMAD.SHL.U32 R0, R0, 0x8, RZ ;  /* 0x0000000800007824 */ /* 0x000fe200078e00ff */
[----:B------:R-:W-:Y:S01]  /*1650*/  UIADD3 UR50, UR42, 0x50, URZ ;  /* 0x000000502a327890 */ /* 0x000fe2000fffe03f */
[--C-:B------:R-:W-:Y:S01]  /*1660*/  SHF.R.S32.HI R91, RZ, 0x1f, R90.reuse ;  /* 0x0000001fff5b7819 */ /* 0x100fe2000001145a */
[----:B------:R-:W-:Y:S01]  /*1670*/  IMAD.SHL.U32 R92, R3, 0x2, RZ ;  /* 0x00000002035c7824 */ /* 0x000fe200078e00ff */
[----:B------:R-:W-:Y:S01]  /*1680*/  USHF.L.U32 UR6, UR6, UR44, URZ ;  /* 0x0000002c06067299 */ /* 0x000fe2000800063f */
[----:B------:R-:W-:Y:S01]  /*1690*/  LOP3.LUT R0, R0, 0x8, RZ, 0xc0, !PT ;  /* 0x0000000800007812 */ /* 0x000fe200078ec0ff */
[----:B------:R-:W-:Y:S01]  /*16a0*/  UISETP.EQ.U32.AND UP0, UPT, UR4, 0x1, !UP0 ;  /* 0x000000010400788c */ /* 0x000fe2000c702070 */
[C---:B--2---:R-:W-:Y:S01]  /*16b0*/  SHF.L.U64.HI R89, R94.reuse, 0x3, R95 ;  /* 0x000000035e597819 */ /* 0x044fe2000001025f */
[----:B------:R-:W-:Y:S01]  /*16c0*/  IMAD.WIDE R90, R9, 0x10, R90 ;  /* 0x00000010095a7825 */ /* 0x000fe200078e025a */
[----:B------:R-:W-:Y:S01]  /*16d0*/  SEL R100, RZ, 0x1, P0 ;  /* 0x00000001ff647807 */ /* 0x000fe20000000000 */
[----:B------:R-:W-:Y:S01]  /*16e0*/  ULDC UR43, c[0x0][0x600] ;  /* 0x00018000002b7ab9 */ /* 0x000fe20000000800 */
[----:B------:R-:W-:Y:S01]  /*16f0*/  LEA R96, R5, UR50, 0x3 ;  /* 0x0000003205607c11 */ /* 0x000fe2000f8e18ff */
[----:B------:R-:W-:Y:S01]  /*1700*/  IMAD.SHL.U32 R94, R94, 0x8, RZ ;  /* 0x000000085e5e7824 */ /* 0x000fe200078e00ff */
[C---:B------:R-:W-:Y:S01]  /*1710*/  LOP3.LUT R101, R0.reuse, 0x8, RZ, 0x3c, !PT ;  /* 0x0000000800657812 */ /* 0x040fe200078e3cff */
[----:B-1----:R-:W-:Y:S01]  /*1720*/  IMAD R95, R3, -0x2, R6 ;  /* 0xfffffffe035f7824 */ /* 0x002fe200078e0206 */
[----:B------:R-:W-:Y:S01]  /*1730*/  LOP3.LUT R97, R0, 0x18, RZ, 0x3c, !PT ;  /* 0x0000001800617812 */ /* 0x000fe200078e3cff */
[----:B------:R-:W-:Y:S01]  /*1740*/  VIADD R98, R98, UR8 ;  /* 0x0000000862627c36 */ /* 0x000fe20008000000 */
[----:B------:R-:W-:Y:S01]  /*1750*/  SHF.R.S32.HI R93, RZ, 0x1f, R92 ;  /* 0x0000001fff5d7819 */ /* 0x000fe2000001145c */
[----:B------:R-:W-:Y:S01]  /*1760*/  UMOV UR7, 0x1 ;  /* 0x0000000100077882 */ /* 0x000fe20000000000 */
[----:B------:R-:W-:-:S02]  /*1770*/  ULOP3.LUT UR49, UR40, 0x1, URZ, 0xfc, !UPT ;  /* 0x0000000128317892 */ /* 0x000fc4000f8efc3f */
[----:B------:R-:W-:Y:S02]  /*1780*/  USHF.L.U32 UR36, UR37, 0x1, URZ ;  /* 0x0000000125247899 */ /* 0x000fe4000800063f */
[----:B------:R-:W-:Y:S02]  /*1790*/  USHF.L.U64.HI UR41, UR52, 0x1, UR39 ;  /* 0x0000000134297899 */ /* 0x000fe40008010227 */
[----:B------:R-:W-:Y:S02]  /*17a0*/  UIADD3 UR43, UR43, -0x1, URZ ;  /* 0xffffffff2b2b7890 */ /* 0x000fe4000fffe03f */
[----:B------:R-:W-:Y:S02]  /*17b0*/  USHF.L.U32 UR44, UR7, UR44, URZ ;  /* 0x0000002c072c7299 */ /* 0x000fe4000800063f */
[----:B------:R-:W-:Y:S02]  /*17c0*/  UIADD3 UR46, -UR46, UR37, URZ ;  /* 0x000000252e2e7290 */ /* 0x000fe4000fffe13f */
[----:B------:R-:W-:-:S02]  /*17d0*/  ULOP3.LUT UR47, URZ, UR6, URZ, 0x33, !UPT ;  /* 0x000000063f2f7292 */ /* 0x000fc4000f8e333f */
[----:B------:R-:W-:-:S12]  /*17e0*/  USEL UR48, URZ, 0x1, !UP0 ;  /* 0x000000013f307887 */ /* 0x000fd8000c000000 */
.L_x_165:
[----:B------:R-:W-:-:S04]  /*17f0*/  SHF.L.U32 R3, R100, 0x1f, RZ ;  /* 0x0000001f64037819 */ /* 0x000fc800000006ff */
[----:B------:R-:W0:Y:S02]  /*1800*/  SYNCS.PHASECHK.TRANS64.TRYWAIT P0, [R96+URZ+-0x8], R3 ;  /* 0xfffff803600075a7 */ /* 0x000e24000800017f */
[----:B01234-:R-:W-:Y:S05]  /*1810*/  @!P0 BRA `(.L_x_18) ;  /* 0x0000005800c48947 */ /* 0x01ffea0003800000 */
.L_x_187:
[----:B------:R-:W-:Y:S02]  /*1820*/  ULDC UR4, c[0x0][0x28c] ;  /* 0x0000a30000047ab9 */ /* 0x000fe40000000800 */
[----:B------:R-:W-:-:S13]  /*1830*/  ISETP.LT.AND P0, PT, RZ, UR4, PT ;  /* 0x00000004ff007c0c */ /* 0x000fda000bf01270 */
[----:B------:R-:W-:Y:S05]  /*1840*/  @P0 BRA `(.L_x_19) ;  /* 0x0000000000400947 */ /* 0x000fea0003800000 */
[----:B------:R-:W-:Y:S01]  /*1850*/  MOV R0, 0x0 ;  /* 0x0000000000007802 */ /* 0x000fe20000000f00 */
[----:B------:R-:W-:Y:S01]  /*1860*/  ULDC.64 UR4, c[0x4][0x68] ;  /* 0x01001a0000047ab9 */ /* 0x000fe20000000a00 */
[----:B------:R-:W-:Y:S01]  /*1870*/  ULDC.64 UR6, c[0x4][0x8] ;  /* 0x0100020000067ab9 */ /* 0x000fe20000000a00 */
[----:B------:R-:W-:Y:S01]  /*1880*/  IMAD.U32 R4, RZ, RZ, UR4 ;  /* 0x00000004ff047e24 */ /* 0x000fe2000f8e00ff */
[----:B------:R1:W2:Y:S01]  /*1890*/  LDC.64 R14, c[0x4][R0] ;  /* 0x01000000000e7b82 */ /* 0x0002a20000000a00 */
[----:B------:R-:W-:Y:S01]  /*18a0*/  IMAD.U32 R5, RZ, RZ, UR5 ;  /* 0x00000005ff057e24 */ /* 0x000fe2000f8e00ff */
[----:B------:R-:W-:Y:S01]  /*18b0*/  ULDC.64 UR4, c[0x4][0x70] ;  /* 0x01001c0000047ab9 */ /* 0x000fe20000000a00 */
[----:B------:R-:W-:Y:S02]  /*18c0*/  IMAD.U32 R10, RZ, RZ, UR6 ;  /* 0x00000006ff0a7e24 */ /* 0x000fe4000f8e00ff */
[----:B------:R-:W-:Y:S02]  /*18d0*/  IMAD.U32 R6, RZ, RZ, UR4 ;  /* 0x00000004ff067e24 */ /* 0x000fe4000f8e00ff */
[----:B------:R-:W-:-:S02]  /*18e0*/  IMAD.U32 R7, RZ, RZ, UR5 ;  /* 0x00000005ff077e24 */ /* 0x000fc4000f8e00ff */
[----:B------:R-:W-:Y:S02]  /*18f0*/  IMAD.U32 R11, RZ, RZ, UR7 ;  /* 0x00000007ff0b7e24 */ /* 0x000fe4000f8e00ff */
[----:B------:R-:W-:Y:S02]  /*1900*/  IMAD.MOV.U32 R8, RZ, RZ, 0x1e1 ;  /* 0x000001e1ff087424 */ /* 0x000fe400078e00ff */
[----:B------:R-:W-:Y:S02]  /*1910*/  IMAD.MOV.U32 R12, RZ, RZ, 0x1 ;  /* 0x00000001ff0c7424 */ /* 0x000fe400078e00ff */
[----:B-1----:R-:W-:-:S07]  /*1920*/  IMAD.MOV.U32 R13, RZ, RZ, RZ ;  /* 0x000000ffff0d7224 */ /* 0x002fce00078e00ff */
[----:B------:R-:W-:-:S07]  /*1930*/  LEPC R20, `(.L_x_19) ;  /* 0x000000001014794e */ /* 0x000fce0000000000 */
[----:B0-2--5:R-:W-:Y:S05]  /*1940*/  CALL.ABS.NOINC R14 ;  /* 0x000000000e007343 */ /* 0x025fea0003c00000 */
.L_x_19:
[----:B------:R-:W-:-:S05]  /*1950*/  IMAD.U32 R0, RZ, RZ, UR49 ;  /* 0x00000031ff007e24 */ /* 0x000fca000f8e00ff */
[----:B------:R-:W-:-:S13]  /*1960*/  ISETP.NE.AND P0, PT, R0, 0x3, PT ;  /* 0x000000030000780c */ /* 0x000fda0003f05270 */
[----:B------:R-:W-:Y:S05]  /*1970*/  @!P0 BRA `(.L_x_20) ;  /* 0x0000000000048947 */ /* 0x000fea0003800000 */
[----:B------:R-:W-:Y:S01]  /*1980*/  BPT.TRAP 0x1 ;  /* 0x000000040000795c */ /* 0x000fe20000300000 */
.L_x_20:
[----:B0-----:R-:W-:Y:S02]  /*1990*/  IMAD.U32 R3, RZ, RZ, UR45 ;  /* 0x0000002dff037e24 */ /* 0x001fe4000f8e00ff */
[----:B------:R-:W-:-:S03]  /*19a0*/  IMAD.U32 R0, RZ, RZ, UR48 ;  /* 0x00000030ff007e24 */ /* 0x000fc6000f8e00ff */
[----:B------:R-:W-:Y:S02]  /*19b0*/  LEA R3, R3, UR42, 0x3 ;  /* 0x0000002a03037c11 */ /* 0x000fe4000f8e18ff */
[----:B------:R-:W-:-:S04]  /*19c0*/  SHF.L.U32 R0, R0, 0x1f, RZ ;  /* 0x0000001f00007819 */ /* 0x000fc800000006ff */
[----:B------:R0:W1:Y:S01]  /*19d0*/  SYNCS.PHASECHK.TRANS64.TRYWAIT P1, [R3+URZ], R0 ;  /* 0x00000000030075a7 */ /* 0x000062000802017f */
[----:B------:R-:W-:Y:S05]  /*19e0*/  @!P0 BRA `(.L_x_21) ;  /* 0x0000000000048947 */ /* 0x000fea0003800000 */
[----:B------:R-:W-:Y:S01]  /*19f0*/  BPT.TRAP 0x1 ;  /* 0x000000040000795c */ /* 0x000fe20000300000 */
.L_x_21:
[----:B------:R-:W-:-:S05]  /*1a00*/  IMAD.U32 R4, RZ, RZ, UR46 ;  /* 0x0000002eff047e24 */ /* 0x000fca000f8e00ff */
[----:B------:R-:W-:Y:S01]  /*1a10*/  ISETP.GE.AND P2, PT, R4, 0x1, PT ;  /* 0x000000010400780c */ /* 0x000fe20003f46270 */
[----:B-1----:R-:W-:-:S12]  /*1a20*/  @P1 BRA `(.L_x_22) ;  /* 0x0000000000081947 */ /* 0x002fd80003800000 */
[----:B------:R-:W1:Y:S02]  /*1a30*/  SYNCS.PHASECHK.TRANS64.TRYWAIT P1, [R3+URZ], R0 ;  /* 0x00000000030075a7 */ /* 0x000e64000802017f */
[----:B-1----:R-:W-:Y:S05]  /*1a40*/  @!P1 BRA `(.L_x_23) ;  /* 0x00000058004c9947 */ /* 0x002fea0003800000 */
.L_x_22:
[----:B------:R-:W-:Y:S05]  /*1a50*/  WARPSYNC.ALL ;  /* 0x0000000000007948 */ /* 0x000fea0003800000 */
[----:B------:R-:W-:Y:S01]  /*1a60*/  UIADD3 UR4, UR42, 0x180, URZ ;  /* 0x000001802a047890 */ /* 0x000fe2000fffe03f */
[----:B------:R-:W-:Y:S01]  /*1a70*/  WARPGROUP.ARRIVE ;  /* 0x00000000000079c5 */ /* 0x000fe20000000000 */
[----:B------:R-:W-:Y:S02]  /*1a80*/  UIADD3 UR5, UR42, 0x10180, URZ ;  /* 0x000101802a057890 */ /* 0x000fe4000fffe03f */
[----:B------:R-:W-:Y:S02]  /*1a90*/  USHF.R.U32.HI UR4, URZ, 0x4, UR4 ;  /* 0x000000043f047899 */ /* 0x000fe40008011604 */
[----:B------:R-:W-:-:S02]  /*1aa0*/  USHF.R.U32.HI UR5, URZ, 0x4, UR5 ;  /* 0x000000043f057899 */ /* 0x000fc40008011605 */
[----:B------:R-:W-:Y:S02]  /*1ab0*/  ULOP3.LUT UR4, UR4, 0x3fff, URZ, 0xc0, !UPT ;  /* 0x00003fff04047892 */ /* 0x000fe4000f8ec03f */
[----:B------:R-:W-:Y:S02]  /*1ac0*/  ULOP3.LUT UR5, UR5, 0x3fff, URZ, 0xc0, !UPT ;  /* 0x00003fff05057892 */ /* 0x000fe4000f8ec03f */
[----:B------:R-:W-:Y:S02]  /*1ad0*/  ULOP3.LUT UR8, UR4, 0x10000, URZ, 0xfc, !UPT ;  /* 0x0001000004087892 */ /* 0x000fe4000f8efc3f */
[----:B------:R-:W-:Y:S02]  /*1ae0*/  ULOP3.LUT UR9, UR5, 0x10000, URZ, 0xfc, !UPT ;  /* 0x0001000005097892 */ /* 0x000fe4000f8efc3f */
[----:B------:R-:W-:Y:S02]  /*1af0*/  ULEA UR11, UR45, UR8, 0xa ;  /* 0x000000082d0b7291 */ /* 0x000fe4000f8e503f */
[----:B------:R-:W-:Y:S01]  /*1b00*/  ULEA UR10, UR45, UR9, 0xb ;  /* 0x000000092d0a7291 */ /* 0x000fe2000f8e583f */
[----:B------:R-:W-:Y:S01]  /*1b10*/  UMOV UR5, 0x40000040 ;  /* 0x4000004000057882 */ /* 0x000fe20000000000 */
[----:B------:R-:W-:-:S03]  /*1b20*/  UMOV UR7, 0x40000040 ;  /* 0x4000004000077882 */ /* 0x000fc60000000000 */
[----:B------:R-:W-:Y:S02]  /*1b30*/  UMOV UR4, UR11 ;  /* 0x0000000b00047c82 */ /* 0x000fe40008000000 */
[----:B------:R-:W-:Y:S02]  /*1b40*/  UMOV UR6, UR10 ;  /* 0x0000000a00067c82 */ /* 0x000fe40008000000 */
[----:B------:R-:W-:Y:S01]  /*1b50*/  HGMMA.64x128x8.F32.TF32 R24, gdesc[UR4], RZ, !UPT, gsb0 ;  /* 0x05e00000041879f0 */ /* 0x000fe2000c0028ff */
[----:B------:R-:W-:Y:S02]  /*1b60*/  UIADD3 UR4, UR11, 0x2, URZ ;  /* 0x000000020b047890 */ /* 0x000fe4000fffe03f */
[----:B------:R-:W-:Y:S01]  /*1b70*/  UIADD3 UR6, UR10, 0x2, URZ ;  /* 0x000000020a067890 */ /* 0x000fe2000fffe03f */
[----:B------:R-:W-:Y:S01]  /*1b80*/  UMOV UR5, 0x40000040 ;  /* 0x4000004000057882 */ /* 0x000fe20000000000 */
[----:B------:R-:W-:Y:S01]  /*1b90*/  UMOV UR7, 0x40000040 ;  /* 0x4000004000077882 */ /* 0x000fe20000000000 */
[----:B------:R-:W-:-:S02]  /*1ba0*/  WARPGROUP.DEPBAR.LE gsb0, 0x0 ;  /* 0x00008000000079c5 */ /* 0x000fc40000010000 */
[----:B------:R-:W-:-:S06]  /*1bb0*/  WARPGROUP.ARRIVE ;  /* 0x00000000000079c5 */ /* 0x000fcc0000000000 */
[----:B------:R-:W-:Y:S01]  /*1bc0*/  HGMMA.64x128x8.F32.TF32 R24, gdesc[UR4], R24, gsb0 ;  /* 0x05e00000041879f0 */ /* 0x000fe20008002818 */
[----:B------:R-:W-:Y:S02]  /*1bd0*/  UIADD3 UR4, UR11, 0x4, URZ ;  /* 0x000000040b047890 */ /* 0x000fe4000fffe03f */
[----:B------:R-:W-:Y:S01]  /*1be0*/  UIADD3 UR6, UR10, 0x4, URZ ;  /* 0x000000040a067890 */ /* 0x000fe2000fffe03f */
[----:B------:R-:W-:Y:S01]  /*1bf0*/  UMOV UR5, 0x40000040 ;  /* 0x4000004000057882 */ /* 0x000fe20000000000 */
[----:B------:R-:W-:Y:S01]  /*1c00*/  UMOV UR7, 0x40000040 ;  /* 0x4000004000077882 */ /* 0x000fe20000000000 */
[----:B------:R-:W-:Y:S02]  /*1c10*/  WARPGROUP.DEPBAR.LE gsb0, 0x0 ;  /* 0x00008000000079c5 */ /* 0x000fe40000010000 */
        /* <DEDUP_REMOVED lines=36> */
[----:B------:R-:W-:Y:S03]  /*1e60*/  HGMMA.64x128x8.F32.TF32 R24, gdesc[UR4], R24, gsb0 ;  /* 0x05e00000041879f0 */ /* 0x000fe60008002818 */
[----:B------:R-:W-:Y:S02]  /*1e70*/  WARPGROUP.DEPBAR.LE gsb0, 0x0 ;  /* 0x00008000000079c5 */ /* 0x000fe40000010000 */
[----:B------:R-:W-:Y:S05]  /*1e80*/  @!P2 BRA `(.L_x_24) ;  /* 0x000000040088a947 */ /* 0x000fea0003800000 */
[----:B------:R-:W-:Y:S01]  /*1e90*/  UIADD3 UR10, UR45, 0x1, URZ ;  /* 0x000000012d0a7890 */ /* 0x000fe2000fffe03f */
[----:B01----:R-:W-:Y:S02]  /*1ea0*/  IMAD.U32 R0, RZ, RZ, UR46 ;  /* 0x0000002eff007e24 */ /* 0x003fe4000f8e00ff */
[----:B------:R-:W-:Y:S01]  /*1eb0*/  IMAD.U32 R3, RZ, RZ, UR45 ;  /* 0x0000002dff037e24 */ /* 0x000fe2000f8e00ff */
[----:B------:R-:W-:-:S04]  /*1ec0*/  UISETP.NE.AND UP0, UPT, UR10, 0x4, UPT ;  /* 0x000000040a00788c */ /* 0x000fc8000bf05270 */
[----:B------:R-:W-:Y:S02]  /*1ed0*/  USEL UR4, URZ, 0x1, UP0 ;  /* 0x000000013f047887 */ /* 0x000fe40008000000 */
[----:B------:R-:W-:Y:S02]  /*1ee0*/  USEL UR10, UR10, URZ, UP0 ;  /* 0x0000003f0a0a7287 */ /* 0x000fe40008000000 */
[----:B------:R-:W-:-:S06]  /*1ef0*/  ULOP3.LUT UR4, UR48, UR4, URZ, 0x3c, !UPT ;  /* 0x0000000430047292 */ /* 0x000fcc000f8e3c3f */
[----:B------:R-:W-:-:S07]  /*1f00*/  IMAD.U32 R6, RZ, RZ, UR4 ;  /* 0x00000004ff067e24 */ /* 0x000fce000f8e00ff */
.L_x_31:
[----:B------:R-:W-:Y:S05]  /*1f10*/  @!P0 BRA `(.L_x_25) ;  /* 0x0000000000048947 */ /* 0x000fea0003800000 */
[----:B------:R-:W-:Y:S01]  /*1f20*/  BPT.TRAP 0x1 ;  /* 0x000000040000795c */ /* 0x000fe20000300000 */
.L_x_25:
[----:B------:R-:W-:Y:S01]  /*1f30*/  ULEA UR4, UR10, UR42, 0x3 ;  /* 0x0000002a0a047291 */ /* 0x000fe2000f8e183f */
[----:B------:R-:W-:-:S08]  /*1f40*/  SHF.L.U32 R4, R6, 0x1f, RZ ;  /* 0x0000001f06047819 */ /* 0x000fd000000006ff */
[----:B------:R0:W1:Y:S01]  /*1f50*/  SYNCS.PHASECHK.TRANS64.TRYWAIT P1, [UR4], R4 ;  /* 0x00000004ff0075a7 */ /* 0x0000620008020144 */
[----:B------:R-:W-:Y:S05]  /*1f60*/  @!P0 BRA `(.L_x_26) ;  /* 0x0000000000048947 */ /* 0x000fea0003800000 */
[----:B------:R-:W-:Y:S01]  /*1f70*/  BPT.TRAP 0x1 ;  /* 0x000000040000795c */ /* 0x000fe20000300000 */
.L_x_26:
[----:B-1----:R-:W-:Y:S05]  /*1f80*/  @P1 BRA `(.L_x_27) ;  /* 0x0000000000081947 */ /* 0x002fea0003800000 */
[----:B------:R-:W1:Y:S02]  /*1f90*/  SYNCS.PHASECHK.TRANS64.TRYWAIT P1, [UR4], R4 ;  /* 0x00000004ff0075a7 */ /* 0x000e640008020144 */
[----:B-1----:R-:W-:Y:S05]  /*1fa0*/  @!P1 BRA `(.L_x_28) ;  /* 0x0000005400089947 */ /* 0x002fea0003800000 */
.L_x_27:
[----:B------:R-:W-:Y:S01]  /*1fb0*/  ULEA UR12, UR10, UR8, 0xa ;  /* 0x000000080a0c7291 */ /* 0x000fe2000f8e503f */
[----:B------:R-:W-:Y:S01]  /*1fc0*/  WARPGROUP.ARRIVE ;  /* 0x00000000000079c5 */ /* 0x000fe20000000000 */
[----:B------:R-:W-:Y:S01]  /*1fd0*/  ULEA UR11, UR10, UR9, 0xb ;  /* 0x000000090a0b7291 */ /* 0x000fe2000f8e583f */
[----:B------:R-:W-:Y:S01]  /*1fe0*/  UMOV UR5, 0x40000040 ;  /* 0x4000004000057882 */ /* 0x000fe20000000000 */
[----:B------:R-:W-:-:S03]  /*1ff0*/  UMOV UR7, 0x40000040 ;  /* 0x4000004000077882 */ /* 0x000fc60000000000 */
[----:B------:R-:W-:Y:S02]  /*2000*/  UMOV UR4, UR12 ;  /* 0x0000000c00047c82 */ /* 0x000fe40008000000 */
[----:B------:R-:W-:Y:S02]  /*2010*/  UMOV UR6, UR11 ;  /* 0x0000000b00067c82 */ /* 0x000fe40008000000 */
[----:B------:R-:W-:Y:S01]  /*2020*/  HGMMA.64x128x8.F32.TF32 R24, gdesc[UR4], R24, gsb0 ;  /* 0x05e00000041879f0 */ /* 0x000fe20008002818 */
        /* <DEDUP_REMOVED lines=51> */
[----:B------:R-:W-:Y:S01]  /*2360*/  BPT.TRAP 0x1 ;  /* 0x000000040000795c */ /* 0x000fe20000300000 */
.L_x_29:
[----:B------:R-:W-:Y:S01]  /*2370*/  ISETP.NE.AND P1, PT, R99, RZ, PT ;  /* 0x000000ff6300720c */ /* 0x000fe20003f25270 */
[----:B------:R-:W-:-:S12]  /*2380*/  UISETP.GT.U32.AND UP0, UPT, UR40, 0x1, UPT ;  /* 0x000000012800788c */ /* 0x000fd8000bf04070 */
[----:B01----:R-:W-:-:S05]  /*2390*/  @P1 LEA R4, R3, UR42, 0x3 ;  /* 0x0000002a03041c11 */ /* 0x003fca000f8e18ff */
[----:B------:R-:W-:-:S05]  /*23a0*/  @P1 VIADD R5, R4, 0x20 ;  /* 0x0000002004051836 */ /* 0x000fca0000000000 */
[----:B------:R-:W-:-:S04]  /*23b0*/  @P1 PRMT R5, R22, 0x654, R5 ;  /* 0x0000065416051816 */ /* 0x000fc80000000005 */
[----:B------:R0:W-:Y:S01]  /*23c0*/  @P1 SYNCS.ARRIVE.TRANS64.RED.A1T0 RZ, [R5+URZ], RZ ;  /* 0x000000ff05ff19a7 */ /* 0x0001e2000810043f */
[----:B------:R-:W-:-:S13]  /*23d0*/  PLOP3.LUT P1, PT, PT, PT, UP0, 0x80, 0x0 ;  /* 0x000000000000781c */ /* 0x000fda0003f2f008 */
[----:B0-----:R-:W-:Y:S05]  /*23e0*/  @P1 BRA `(.L_x_30) ;  /* 0x0000000000041947 */ /* 0x001fea0003800000 */
[----:B------:R-:W-:Y:S01]  /*23f0*/  BPT.TRAP 0x1 ;  /* 0x000000040000795c */ /* 0x000fe20000300000 */
.L_x_30:
[----:B------:R-:W-:Y:S01]  /*2400*/  UIADD3 UR10, UR10, 0x1, URZ ;  /* 0x000000010a0a7890 */ /* 0x000fe2000fffe03f */
[C---:B------:R-:W-:Y:S01]  /*2410*/  ISETP.GT.AND P2, PT, R0.reuse, 0x1, PT ;  /* 0x000000010000780c */ /* 0x040fe20003f44270 */
[----:B------:R-:W-:Y:S02]  /*2420*/  VIADD R3, R3, 0x1 ;  /* 0x0000000103037836 */ /* 0x000fe40000000000 */
[----:B------:R-:W-:Y:S01]  /*2430*/  UISETP.NE.AND UP0, UPT, UR10, 0x4, UPT ;  /* 0x000000040a00788c */ /* 0x000fe2000bf05270 */
[----:B------:R-:W-:Y:S02]  /*2440*/  VIADD R0, R0, 0xffffffff ;  /* 0xffffffff00007836 */ /* 0x000fe40000000000 */
[C---:B------:R-:W-:Y:S01]  /*2450*/  ISETP.NE.AND P1, PT, R3.reuse, 0x4, PT ;  /* 0x000000040300780c */ /* 0x040fe20003f25270 */
[----:B------:R-:W-:Y:S02]  /*2460*/  USEL UR4, URZ, 0x1, UP0 ;  /* 0x000000013f047887 */ /* 0x000fe40008000000 */
[----:B------:R-:W-:Y:S01]  /*2470*/  USEL UR10, UR10, URZ, UP0 ;  /* 0x0000003f0a0a7287 */ /* 0x000fe20008000000 */
[----:B------:R-:W-:-:S03]  /*2480*/  SEL R3, R3, RZ, P1 ;  /* 0x000000ff03037207 */ /* 0x000fc60000800000 */
[----:B------:R-:W-:Y:S01]  /*2490*/  LOP3.LUT R6, R6, UR4, RZ, 0x3c, !PT ;  /* 0x0000000406067c12 */ /* 0x000fe2000f8e3cff */
[----:B------:R-:W-:Y:S07]  /*24a0*/  @P2 BRA `(.L_x_31) ;  /* 0xfffffff800982947 */ /* 0x000fee000383ffff */
.L_x_24:
[----:B01----:R-:W0:Y:S01]  /*24b0*/  LDC R0, c[0x0][0x28c] ;  /* 0x0000a300ff007b82 */ /* 0x003e220000000800 */
[----:B------:R1:W-:Y:S01]  /*24c0*/  SYNCS.ARRIVE.TRANS64.A1T0 RZ, [R101+UR50], RZ ;  /* 0x000000ff65ff79a7 */ /* 0x0003e20008100032 */
[----:B0-----:R-:W-:-:S13]  /*24d0*/  ISETP.GE.AND P1, PT, R0, 0x1, PT ;  /* 0x000000010000780c */ /* 0x001fda0003f26270 */
[----:B-1----:R-:W-:Y:S05]  /*24e0*/  @!P1 BRA `(.L_x_32) ;  /* 0x0000000000409947 */ /* 0x002fea0003800000 */
[----:B------:R-:W-:Y:S05]  /*24f0*/  @!P0 BRA `(.L_x_33) ;  /* 0x0000000000048947 */ /* 0x000fea0003800000 */
[----:B------:R-:W-:Y:S01]  /*2500*/  BPT.TRAP 0x1 ;  /* 0x000000040000795c */ /* 0x000fe20000300000 */
.L_x_33:
[----:B------:R-:W-:Y:S01]  /*2510*/  ISETP.NE.AND P0, PT, R99, RZ, PT ;  /* 0x000000ff6300720c */ /* 0x000fe20003f05270 */
[----:B------:R-:W-:-:S12]  /*2520*/  IMAD.U32 R3, RZ, RZ, UR42 ;  /* 0x0000002aff037e24 */ /* 0x000fd8000f8e00ff */
[----:B------:R-:W-:-:S05]  /*2530*/  VOTEU.ANY UP0, P0 ;  /* 0x00000000003f7886 */ /* 0x000fca0000000100 */
[----:B------:R-:W-:Y:S02]  /*2540*/  @UP0 UIADD3 UR4, UR46, UR45, URZ ;  /* 0x0000002d2e040290 */ /* 0x000fe4000fffe03f */
[----:B------:R-:W-:-:S04]  /*2550*/  UISETP.GT.U32.AND UP0, UPT, UR40, 0x1, UPT ;  /* 0x000000012800788c */ /* 0x000fc8000bf04070 */
[----:B------:R-:W-:-:S04]  /*2560*/  IMAD.U32 R0, RZ, RZ, UR4 ;  /* 0x00000004ff007e24 */ /* 0x000fc8000f8e00ff */
[----:B------:R-:W-:-:S05]  /*2570*/  @P0 IMAD.SHL.U32 R0, R0, 0x8, RZ ;  /* 0x0000000800000824 */ /* 0x000fca00078e00ff */
[----:B------:R-:W-:-:S04]  /*2580*/  @P0 LOP3.LUT R0, R0, 0x18, RZ, 0xc0, !PT ;  /* 0x0000001800000812 */ /* 0x000fc800078ec0ff */
[----:B------:R-:W-:-:S04]  /*2590*/  @P0 IADD3 R3, R3, 0x20, R0 ;  /* 0x0000002003030810 */ /* 0x000fc80007ffe000 */
[----:B------:R-:W-:-:S04]  /*25a0*/  @P0 PRMT R3, R22, 0x654, R3 ;  /* 0x0000065416030816 */ /* 0x000fc80000000003 */
[----:B------:R0:W-:Y:S01]  /*25b0*/  @P0 SYNCS.ARRIVE.TRANS64.RED.A1T0 RZ, [R3+URZ], RZ ;  /* 0x000000ff03ff09a7 */ /* 0x0001e2000810043f */
[----:B------:R-:W-:-:S13]  /*25c0*/  PLOP3.LUT P0, PT, PT, PT, UP0, 0x80, 0x0 ;  /* 0x000000000000781c */ /* 0x000fda0003f0f008 */
[----:B0-----:R-:W-:Y:S05]  /*25d0*/  @P0 BRA `(.L_x_32) ;  /* 0x0000000000040947 */ /* 0x001fea0003800000 */
[----:B------:R-:W-:Y:S01]  /*25e0*/  BPT.TRAP 0x1 ;  /* 0x000000040000795c */ /* 0x000fe20000300000 */
.L_x_32:
[----:B------:R-:W-:Y:S02]  /*25f0*/  SHF.L.U32 R3, R100, 0x1f, RZ ;  /* 0x0000001f64037819 */ /* 0x000fe400000006ff */
[----:B------:R-:W-:Y:S02]  /*2600*/  SHF.R.S32.HI R13, RZ, 0x1f, R19 ;  /* 0x0000001fff0d7819 */ /* 0x000fe40000011413 */
[----:B------:R-:W0:Y:S02]  /*2610*/  SYNCS.PHASECHK.TRANS64.TRYWAIT P0, [R96+URZ+0x8], R3 ;  /* 0x00000803600075a7 */ /* 0x000e24000800017f */
[----:B0-----:R-:W-:Y:S05]  /*2620*/  @!P0 BRA `(.L_x_34) ;  /* 0x0000004c00808947 */ /* 0x001fea0003800000 */
.L_x_188:
[----:B------:R-:W-:Y:S01]  /*2630*/  IMAD.SHL.U32 R5, R18, 0x40, RZ ;  /* 0x0000004012057824 */ /* 0x000fe200078e00ff */
[----:B------:R-:W-:Y:S01]  /*2640*/  ULDC UR6, c[0x0][0x284] ;  /* 0x0000a10000067ab9 */ /* 0x000fe20000000800 */
[----:B------:R-:W-:Y:S01]  /*2650*/  IMAD.SHL.U32 R10, R2, 0x80, RZ ;  /* 0x00000080020a7824 */ /* 0x000fe200078e00ff */
[----:B------:R-:W-:Y:S01]  /*2660*/  ULDC.64 UR4, c[0x0][0x5d0] ;  /* 0x0001740000047ab9 */ /* 0x000fe20000000a00 */
[----:B------:R-:W-:Y:S01]  /*2670*/  IMAD.WIDE R20, R18, 0x40, R90 ;  /* 0x0000004012147825 */ /* 0x000fe200078e025a */
[----:B------:R-:W-:Y:S01]  /*2680*/  ISETP.GE.AND P0, PT, R5, UR6, PT ;  /* 0x0000000605007c0c */ /* 0x000fe2000bf06270 */
[----:B------:R-:W-:Y:S01]  /*2690*/  ULDC UR6, c[0x0][0x288] ;  /* 0x0000a20000067ab9 */ /* 0x000fe20000000800 */
[----:B------:R-:W-:Y:S01]  /*26a0*/  SHF.R.S32.HI R11, RZ, 0x1f, R10 ;  /* 0x0000001fff0b7819 */ /* 0x000fe2000001140a */
[----:B------:R-:W-:Y:S01]  /*26b0*/  IMAD R0, R13, UR4, RZ ;  /* 0x000000040d007c24 */ /* 0x000fe2000f8e02ff */
[----:B------:R-:W-:Y:S01]  /*26c0*/  ISETP.GE.OR P0, PT, R10, UR6, P0 ;  /* 0x000000060a007c0c */ /* 0x000fe20008706670 */
[----:B0-----:R-:W-:-:S04]  /*26d0*/  IMAD.WIDE.U32 R2, R19, UR4, R92 ;  /* 0x0000000413027c25 */ /* 0x001fc8000f8e005c */
[----:B------:R-:W-:Y:S01]  /*26e0*/  IMAD R7, R19, UR5, R0 ;  /* 0x0000000513077c24 */ /* 0x000fe2000f8e0200 */
[----:B------:R-:W-:Y:S01]  /*26f0*/  IADD3 R2, P1, R10, R2, RZ ;  /* 0x000000020a027210 */ /* 0x000fe20007f3e0ff */
[----:B------:R-:W-:Y:S02]  /*2700*/  ULDC.64 UR4, c[0x0][0x5c8] ;  /* 0x0001720000047ab9 */ /* 0x000fe40000000a00 */
[----:B------:R-:W-:Y:S01]  /*2710*/  IMAD R9, R21, UR4, RZ ;  /* 0x0000000415097c24 */ /* 0x000fe2000f8e02ff */
[----:B------:R-:W-:-:S03]  /*2720*/  IADD3.X R3, R11, R3, R7, P1, !PT ;  /* 0x000000030b037210 */ /* 0x000fc60000ffe407 */
[C---:B------:R-:W-:Y:S02]  /*2730*/  IMAD R9, R20.reuse, UR5, R9 ;  /* 0x0000000514097c24 */ /* 0x040fe4000f8e0209 */
[----:B------:R-:W-:Y:S01]  /*2740*/  IMAD.WIDE.U32 R102, R20, UR4, R2 ;  /* 0x0000000414667c25 */ /* 0x000fe2000f8e0002 */
[----:B------:R-:W-:Y:S06]  /*2750*/  @P0 BRA `(.L_x_35) ;  /* 0x0000003000d00947 */ /* 0x000fec0003800000 */
[----:B-----5:R-:W-:Y:S01]  /*2760*/  FSETP.NEU.AND P0, PT, R88, RZ, PT ;  /* 0x000000ff5800720b */ /* 0x020fe20003f0d000 */
[----:B------:R-:W-:Y:S01]  /*2770*/  IMAD.IADD R18, R95, 0x1, -R10 ;  /* 0x000000015f127824 */ /* 0x000fe200078e0a0a */
[----:B------:R-:W-:Y:S01]  /*2780*/  BSSY B0, `(.L_x_35) ;  /* 0x0000331000007945 */ /* 0x000fe20003800000 */
[----:B------:R-:W-:Y:S02]  /*2790*/  IMAD.IADD R0, R98, 0x1, -R5 ;  /* 0x0000000162007824 */ /* 0x000fe400078e0a05 */
[----:B------:R-:W-:Y:S01]  /*27a0*/  IMAD.IADD R7, R103, 0x1, R9 ;  /* 0x0000000167077824 */ /* 0x000fe200078e0209 */
[----:B------:R-:W-:-:S04]  /*27b0*/  ISETP.GT.AND P3, PT, R18, RZ, PT ;  /* 0x000000ff1200720c */ /* 0x000fc80003f64270 */
[----:B------:R-:W-:-:S03]  /*27c0*/  ISETP.GT.AND P1, PT, R0, RZ, P3 ;  /* 0x000000ff0000720c */ /* 0x000fc60001f24270 */
[----:B------:R-:W-:Y:S10]  /*27d0*/  @!P0 BRA `(.L_x_36) ;  /* 0x0000002400148947 */ /* 0x000ff40003800000 */
[----:B------:R-:W0:Y:S01]  /*27e0*/  LDC.64 R104, c[0x0][0x5b8] ;  /* 0x00016e00ff687b82 */ /* 0x000e220000000a00 */
[----:B------:R-:W-:-:S07]  /*27f0*/  ULDC.64 UR4, c[0x0][0x5c0] ;  /* 0x0001700000047ab9 */ /* 0x000fce0000000a00 */
[----:B------:R-:W1:Y:S08]  /*2800*/  LDC.64 R106, c[0x0][0x5b0] ;  /* 0x00016c00ff6a7b82 */ /* 0x000e700000000a00 */
[----:B------:R-:W2:Y:S01]  /*2810*/  LDC.64 R108, c[0x0][0x5a8] ;  /* 0x00016a00ff6c7b82 */ /* 0x000ea20000000a00 */
[-C--:B0-----:R-:W-:Y:S02]  /*2820*/  IMAD R4, R13, R104.reuse, RZ ;  /* 0x000000680d047224 */ /* 0x081fe400078e02ff */
[----:B------:R-:W-:-:S04]  /*2830*/  IMAD.WIDE.U32 R2, R19, R104, R92 ;  /* 0x0000006813027225 */ /* 0x000fc800078e005c */
[----:B------:R-:W-:Y:S01]  /*2840*/  IMAD R103, R19, R105, R4 ;  /* 0x0000006913677224 */ /* 0x000fe200078e0204 */
[----:B------:R-:W-:Y:S01]  /*2850*/  IADD3 R4, P0, R10, R2, RZ ;  /* 0x000000020a047210 */ /* 0x000fe20007f1e0ff */
[----:B-1----:R-:W-:-:S03]  /*2860*/  IMAD R2, R21, R106, RZ ;  /* 0x0000006a15027224 */ /* 0x002fc600078e02ff */
[----:B------:R-:W-:Y:S01]  /*2870*/  IADD3.X R5, R11, R3, R103, P0, !PT ;  /* 0x000000030b057210 */ /* 0x000fe200007fe467 */
[C---:B------:R-:W-:Y:S02]  /*2880*/  IMAD R105, R20.reuse, R107, R2 ;  /* 0x0000006b14697224 */ /* 0x040fe400078e0202 */
[----:B------:R-:W-:-:S04]  /*2890*/  IMAD.WIDE.U32 R2, R20, R106, R4 ;  /* 0x0000006a14027225 */ /* 0x000fc800078e0004 */
[----:B------:R-:W-:Y:S01]  /*28a0*/  IMAD.IADD R3, R3, 0x1, R105 ;  /* 0x0000000103037824 */ /* 0x000fe200078e0269 */
[----:B--2---:R-:W-:-:S04]  /*28b0*/  LEA R8, P0, R2, R108, 0x2 ;  /* 0x0000006c02087211 */ /* 0x004fc800078010ff */
[----:B------:R-:W-:-:S05]  /*28c0*/  LEA.HI.X R9, R2, R109, R3, 0x2, P0 ;  /* 0x0000006d02097211 */ /* 0x000fca00000f1403 */
[----:B------:R0:W2:Y:S01]  /*28d0*/  @P1 LDG.E.LTC128B R21, desc[UR54][R8.64] ;  /* 0x0000003608151981 */ /* 0x0000a2000c1e1920 */
[----:B------:R-:W-:Y:S01]  /*28e0*/  IMAD.WIDE.U32 R2, R20, R106, R10 ;  /* 0x0000006a14027225 */ /* 0x000fe200078e000a */
[----:B------:R-:W-:Y:S01]  /*28f0*/  SHF.L.U64.HI R15, R106, 0x3, R107 ;  /* 0x000000036a0f7819 */ /* 0x000fe2000001026b */
[----:B------:R-:W-:Y:S01]  /*2900*/  BSSY B1, `(.L_x_37) ;  /* 0x0000017000017945 */ /* 0x000fe20003800000 */
[----:B------:R-:W-:Y:S01]  /*2910*/  ISETP.GT.AND P3, PT, R0, 0x8, P3 ;  /* 0x000000080000780c */ /* 0x000fe20001f64270 */
[----:B------:R-:W-:Y:S01]  /*2920*/  IMAD.SHL.U32 R14, R106, 0x8, RZ ;  /* 0x000000086a0e7824 */ /* 0x000fe200078e00ff */
[----:B------:R-:W-:-:S03]  /*2930*/  IADD3 R12, P0, R92, R2, RZ ;  /* 0x000000025c0c7210 */ /* 0x000fc60007f1e0ff */
[----:B------:R-:W-:Y:S01]  /*2940*/  IMAD.WIDE.U32 R14, R20, R106, R14 ;  /* 0x0000006a140e7225 */ /* 0x000fe200078e000e */
[----:B------:R-:W-:Y:S02]  /*2950*/  IADD3.X R13, R93, R105, R3, P0, !PT ;  /* 0x000000695d0d7210 */ /* 0x000fe400007fe403 */
[----:B------:R-:W-:Y:S01]  /*2960*/  LEA R6, P0, R102, UR4, 0x2 ;  /* 0x0000000466067c11 */ /* 0x000fe2000f8010ff */
[----:B------:R-:W-:Y:S01]  /*2970*/  IMAD.IADD R105, R105, 0x1, R15 ;  /* 0x0000000169697824 */ /* 0x000fe200078e020f */
[----:B0-----:R-:W-:Y:S01]  /*2980*/  IADD3 R8, P2, R4, R14, RZ ;  /* 0x0000000e04087210 */ /* 0x001fe20007f5e0ff */
[----:B------:R-:W-:Y:S01]  /*2990*/  IMAD.WIDE.U32 R12, R19, R104, R12 ;  /* 0x00000068130c7225 */ /* 0x000fe200078e000c */
[----:B------:R-:W-:-:S03]  /*29a0*/  LEA.HI.X R7, R102, UR5, R7, 0x2, P0 ;  /* 0x0000000566077c11 */ /* 0x000fc600080f1407 */
[----:B------:R-:W-:Y:S01]  /*29b0*/  IMAD.IADD R13, R103, 0x1, R13 ;  /* 0x00000001670d7824 */ /* 0x000fe200078e020d */
[----:B------:R-:W-:Y:S01]  /*29c0*/  LEA R2, P0, R12, R108, 0x2 ;  /* 0x0000006c0c027211 */ /* 0x000fe200078010ff */
[----:B------:R-:W-:Y:S02]  /*29d0*/  IMAD.X R5, R105, 0x1, R5, P2 ;  /* 0x0000000169057824 */ /* 0x000fe400010e0605 */
[----:B--2---:R-:W-:-:S04]  /*29e0*/  FMUL R3, R21, R88 ;  /* 0x0000005815037220 */ /* 0x004fc80000400000 */
[----:B------:R-:W-:Y:S01]  /*29f0*/  FFMA R9, R24, R23, R3 ;  /* 0x0000001718097223 */ /* 0x000fe20000000003 */
[----:B------:R-:W-:Y:S02]  /*2a00*/  LEA.HI.X R3, R12, R109, R13, 0x2, P0 ;  /* 0x0000006d0c037211 */ /* 0x000fe400000f140d */
[----:B------:R-:W-:Y:S02]  /*2a10*/  ISETP.GT.AND P0, PT, R18, 0x1, PT ;  /* 0x000000011200780c */ /* 0x000fe40003f04270 */
[----:B------:R0:W-:Y:S01]  /*2a20*/  @P1 STG.E desc[UR54][R6.64], R9 ;  /* 0x0000000906001986 */ /* 0x0001e2000c101936 */
[----:B------:R-:W-:Y:S02]  /*2a30*/  LEA R12, P1, R8, R108, 0x2 ;  /* 0x0000006c080c7211 */ /* 0x000fe400078210ff */
[----:B------:R-:W-:-:S13]  /*2a40*/  ISETP.GT.AND P4, PT, R0, RZ, P0 ;  /* 0x000000ff0000720c */ /* 0x000fda0000784270 */
[----:B0-----:R-:W-:Y:S05]  /*2a50*/  @!P4 BRA `(.L_x_38) ;  /* 0x000000000004c947 */ /* 0x001fea0003800000 */
[----:B------:R0:W5:Y:S02]  /*2a60*/  LDG.E.LTC128B R21, desc[UR54][R2.64+0x4] ;  /* 0x0000043602157981 */ /* 0x000164000c1e1920 */
.L_x_38:
[----:B------:R-:W-:Y:S05]  /*2a70*/  BSYNC B1 ;  /* 0x0000000000017941 */ /* 0x000fea0003800000 */
.L_x_37:
[----:B-----5:R-:W-:Y:S01]  /*2a80*/  FMUL R4, R21, R88 ;  /* 0x0000005815047220 */ /* 0x020fe20000400000 */
[----:B------:R-:W-:-:S03]  /*2a90*/  LEA.HI.X R13, R8, R109, R5, 0x2, P1 ;  /* 0x0000006d080d7211 */ /* 0x000fc600008f1405 */
[----:B------:R-:W-:-:S05]  /*2aa0*/  FFMA R25, R25, R23, R4 ;  /* 0x0000001719197223 */ /* 0x000fca0000000004 */
[----:B------:R1:W-:Y:S04]  /*2ab0*/  @P4 STG.E desc[UR54][R6.64+0x4], R25 ;  /* 0x0000041906004986 */ /* 0x0003e8000c101936 */
[----:B------:R-:W2:Y:S01]  /*2ac0*/  @P3 LDG.E.LTC128B R21, desc[UR54][R12.64] ;  /* 0x000000360c153981 */ /* 0x000ea2000c1e1920 */
[----:B------:R-:W-:Y:S01]  /*2ad0*/  IADD3 R10, P1, P2, R92, R14, R10 ;  /* 0x0000000e5c0a7210 */ /* 0x000fe20007a3e00a */
[----:B------:R-:W-:Y:S01]  /*2ae0*/  BSSY B1, `(.L_x_39) ;  /* 0x0000010000017945 */ /* 0x000fe20003800000 */
[C---:B------:R-:W-:Y:S02]  /*2af0*/  SHF.L.U64.HI R9, R94.reuse, 0x2, R89 ;  /* 0x000000025e097819 */ /* 0x040fe40000010259 */
[----:B------:R-:W-:Y:S02]  /*2b00*/  IADD3.X R11, R93, R105, R11, P1, P2 ;  /* 0x000000695d0b7210 */ /* 0x000fe40000fe440b */
[----:B------:R-:W-:-:S02]  /*2b10*/  LEA R8, P2, R94, R6, 0x2 ;  /* 0x000000065e087211 */ /* 0x000fc400078410ff */
[----:B------:R-:W-:Y:S01]  /*2b20*/  ISETP.GT.AND P0, PT, R0, 0x8, P0 ;  /* 0x000000080000780c */ /* 0x000fe20000704270 */
[----:B------:R-:W-:Y:S01]  /*2b30*/  IMAD.WIDE.U32 R10, R19, R104, R10 ;  /* 0x00000068130a7225 */ /* 0x000fe200078e000a */
[----:B------:R-:W-:-:S03]  /*2b40*/  ISETP.GT.AND P1, PT, R18, 0x8, PT ;  /* 0x000000081200780c */ /* 0x000fc60003f24270 */
[----:B------:R-:W-:Y:S01]  /*2b50*/  IMAD.X R9, R9, 0x1, R7, P2 ;  /* 0x0000000109097824 */ /* 0x000fe200010e0607 */
[----:B------:R-:W-:Y:S01]  /*2b60*/  LEA R4, P4, R10, R108, 0x2 ;  /* 0x0000006c0a047211 */ /* 0x000fe200078810ff */
[----:B------:R-:W-:Y:S02]  /*2b70*/  IMAD.IADD R11, R103, 0x1, R11 ;  /* 0x00000001670b7824 */ /* 0x000fe400078e020b */
[----:B--2---:R-:W-:-:S04]  /*2b80*/  FMUL R5, R21, R88 ;  /* 0x0000005815057220 */ /* 0x004fc80000400000 */
[----:B------:R-:W-:Y:S01]  /*2b90*/  FFMA R13, R26, R23, R5 ;  /* 0x000000171a0d7223 */ /* 0x000fe20000000005 */
[----:B------:R-:W-:-:S04]  /*2ba0*/  LEA.HI.X R5, R10, R109, R11, 0x2, P4 ;  /* 0x0000006d0a057211 */ /* 0x000fc800020f140b */
[----:B------:R1:W-:Y:S01]  /*2bb0*/  @P3 STG.E desc[UR54][R8.64], R13 ;  /* 0x0000000d08003986 */ /* 0x0003e2000c101936 */
[----:B------:R-:W-:Y:S05]  /*2bc0*/  @!P0 BRA `(.L_x_40) ;  /* 0x0000000000048947 */ /* 0x000fea0003800000 */
[----:B------:R2:W5:Y:S02]  /*2bd0*/  LDG.E.LTC128B R21, desc[UR54][R4.64+0x4] ;  /* 0x0000043604157981 */ /* 0x000564000c1e1920 */
.L_x_40:
[----:B------:R-:W-:Y:S05]  /*2be0*/  BSYNC B1 ;  /* 0x0000000000017941 */ /* 0x000fea0003800000 */
.L_x_39:
[----:B-----5:R-:W-:Y:S01]  /*2bf0*/  FMUL R10, R21, R88 ;  /* 0x00000058150a7220 */ /* 0x020fe20000400000 */
[----:B------:R-:W-:Y:S01]  /*2c00*/  ISETP.GT.AND P3, PT, R0, RZ, P1 ;  /* 0x000000ff0000720c */ /* 0x000fe20000f64270 */
[----:B------:R-:W-:Y:S01]  /*2c10*/  BSSY B1, `(.L_x_41) ;  /* 0x0000006000017945 */ /* 0x000fe20003800000 */
[----:B------:R-:W-:Y:S01]  /*2c20*/  ISETP.GT.AND P2, PT, R18, 0x9, PT ;  /* 0x000000091200780c */ /* 0x000fe20003f44270 */
[----:B------:R-:W-:-:S05]  /*2c30*/  FFMA R27, R27, R23, R10 ;  /* 0x000000171b1b7223 */ /* 0x000fca000000000a */
[----:B------:R3:W-:Y:S05]  /*2c40*/  @P0 STG.E desc[UR54][R8.64+0x4], R27 ;  /* 0x0000041b08000986 */ /* 0x0007ea000c101936 */
[----:B------:R-:W-:Y:S05]  /*2c50*/  @!P3 BRA `(.L_x_42) ;  /* 0x000000000004b947 */ /* 0x000fea0003800000 */
[----:B------:R4:W5:Y:S02]  /*2c60*/  LDG.E.LTC128B R21, desc[UR54][R2.64+0x20] ;  /* 0x0000203602157981 */ /* 0x000964000c1e1920 */
.L_x_42:
[----:B------:R-:W-:Y:S05]  /*2c70*/  BSYNC B1 ;  /* 0x0000000000017941 */ /* 0x000fea0003800000 */
.L_x_41:
[----:B-----5:R-:W-:Y:S01]  /*2c80*/  FMUL R11, R21, R88 ;  /* 0x00000058150b7220 */ /* 0x020fe20000400000 */
[----:B------:R-:W-:Y:S01]  /*2c90*/  ISETP.GT.AND P0, PT, R0, RZ, P2 ;  /* 0x000000ff0000720c */ /* 0x000fe20001704270 */
[----:B------:R-:W-:Y:S02]  /*2ca0*/  BSSY B1, `(.L_x_43) ;  /* 0x0000005000017945 */ /* 0x000fe40003800000 */
[----:B------:R-:W-:-:S05]  /*2cb0*/  FFMA R11, R28, R23, R11 ;  /* 0x000000171c0b7223 */ /* 0x000fca000000000b */
[----:B------:R0:W-:Y:S05]  /*2cc0*/  @P3 STG.E desc[UR54][R6.64+0x20], R11 ;  /* 0x0000200b06003986 */ /* 0x0001ea000c101936 */
[----:B------:R-:W-:Y:S05]  /*2cd0*/  @!P0 BRA `(.L_x_44) ;  /* 0x0000000000048947 */ /* 0x000fea0003800000 */
[----:B------:R0:W5:Y:S02]  /*2ce0*/  LDG.E.LTC128B R21, desc[UR54][R2.64+0x24] ;  /* 0x0000243602157981 */ /* 0x000164000c1e1920 */
.L_x_44:
[----:B------:R-:W-:Y:S05]  /*2cf0*/  BSYNC B1 ;  /* 0x0000000000017941 */ /* 0x000fea0003800000 */
.L_x_43:
[----:B-----5:R-:W-:Y:S01]  /*2d00*/  FMUL R10, R21, R88 ;  /* 0x00000058150a7220 */ /* 0x020fe20000400000 */
[----:B------:R-:W-:Y:S01]  /*2d10*/  ISETP.GT.AND P1, PT, R0, 0x8, P1 ;  /* 0x000000080000780c */ /* 0x000fe20000f24270 */
[----:B------:R-:W-:Y:S02]  /*2d20*/  BSSY B1, `(.L_x_45) ;  /* 0x0000005000017945 */ /* 0x000fe40003800000 */
[----:B------:R-:W-:-:S05]  /*2d30*/  FFMA R29, R29, R23, R10 ;  /* 0x000000171d1d7223 */ /* 0x000fca000000000a */
[----:B------:R0:W-:Y:S05]  /*2d40*/  @P0 STG.E desc[UR54][R6.64+0x24], R29 ;  /* 0x0000241d06000986 */ /* 0x0001ea000c101936 */
[----:B------:R-:W-:Y:S05]  /*2d50*/  @!P1 BRA `(.L_x_46) ;  /* 0x0000000000049947 */ /* 0x000fea0003800000 */
[----:B------:R0:W5:Y:S02]  /*2d60*/  LDG.E.LTC128B R21, desc[UR54][R4.64+0x20] ;  /* 0x0000203604157981 */ /* 0x000164000c1e1920 */
.L_x_46:
[----:B------:R-:W-:Y:S05]  /*2d70*/  BSYNC B1 ;  /* 0x0000000000017941 */ /* 0x000fea0003800000 */
.L_x_45:
[----:B0----5:R-:W-:Y:S01]  /*2d80*/  FMUL R11, R21, R88 ;  /* 0x00000058150b7220 */ /* 0x021fe20000400000 */
[----:B------:R-:W-:Y:S01]  /*2d90*/  ISETP.GT.AND P2, PT, R0, 0x8, P2 ;  /* 0x000000080000780c */ /* 0x000fe20001744270 */
[----:B------:R-:W-:Y:S01]  /*2da0*/  BSSY B1, `(.L_x_47) ;  /* 0x0000006000017945 */ /* 0x000fe20003800000 */
[----:B------:R-:W-:Y:S01]  /*2db0*/  ISETP.GT.AND P0, PT, R18, 0x10, PT ;  /* 0x000000101200780c */ /* 0x000fe20003f04270 */
[----:B------:R-:W-:-:S05]  /*2dc0*/  FFMA R11, R30, R23, R11 ;  /* 0x000000171e0b7223 */ /* 0x000fca000000000b */
[----:B------:R0:W-:Y:S05]  /*2dd0*/  @P1 STG.E desc[UR54][R8.64+0x20], R11 ;  /* 0x0000200b08001986 */ /* 0x0001ea000c101936 */
[----:B------:R-:W-:Y:S05]  /*2de0*/  @!P2 BRA `(.L_x_48) ;  /* 0x000000000004a947 */ /* 0x000fea0003800000 */
[----:B------:R0:W5:Y:S02]  /*2df0*/  LDG.E.LTC128B R21, desc[UR54][R4.64+0x24] ;  /* 0x0000243604157981 */ /* 0x000164000c1e1920 */
.L_x_48:
[----:B------:R-:W-:Y:S05]  /*2e00*/  BSYNC B1 ;  /* 0x0000000000017941 */ /* 0x000fea0003800000 */
.L_x_47:
        /* <DEDUP_REMOVED lines=8> */
.L_x_50:
[----:B------:R-:W-:Y:S05]  /*2e90*/  BSYNC B1 ;  /* 0x0000000000017941 */ /* 0x000fea0003800000 */
.L_x_49:
[----:B0----5:R-:W-:Y:S01]  /*2ea0*/  FMUL R11, R21, R88 ;  /* 0x00000058150b7220 */ /* 0x021fe20000400000 */
[----:B------:R-:W-:Y:S01]  /*2eb0*/  ISETP.GT.AND P2, PT, R0, RZ, P1 ;  /* 0x000000ff0000720c */ /* 0x000fe20000f44270 */
[----:B------:R-:W-:Y:S02]  /*2ec0*/  BSSY B1, `(.L_x_51) ;  /* 0x0000005000017945 */ /* 0x000fe40003800000 */
[----:B------:R-:W-:-:S05]  /*2ed0*/  FFMA R11, R32, R23, R11 ;  /* 0x00000017200b7223 */ /* 0x000fca000000000b */
[----:B------:R0:W-:Y:S05]  /*2ee0*/  @P3 STG.E desc[UR54][R6.64+0x40], R11 ;  /* 0x0000400b06003986 */ /* 0x0001ea000c101936 */
[----:B------:R-:W-:Y:S05]  /*2ef0*/  @!P2 BRA `(.L_x_52) ;  /* 0x000000000004a947 */ /* 0x000fea0003800000 */
[----:B------:R0:W5:Y:S02]  /*2f00*/  LDG.E.LTC128B R21, desc[UR54][R2.64+0x44] ;  /* 0x0000443602157981 */ /* 0x000164000c1e1920 */
.L_x_52:
[----:B------:R-:W-:Y:S05]  /*2f10*/  BSYNC B1 ;  /* 0x0000000000017941 */ /* 0x000fea0003800000 */
.L_x_51:
[----:B-----5:R-:W-:Y:S01]  /*2f20*/  FMUL R10, R21, R88 ;  /* 0x00000058150a7220 */ /* 0x020fe20000400000 */
[----:B------:R-:W-:Y:S01]  /*2f30*/  ISETP.GT.AND P0, PT, R0, 0x8, P0 ;  /* 0x000000080000780c */ /* 0x000fe20000704270 */
[----:B------:R-:W-:Y:S02]  /*2f40*/  BSSY B1, `(.L_x_53) ;  /* 0x0000005000017945 */ /* 0x000fe40003800000 */
[----:B------:R-:W-:-:S05]  /*2f50*/  FFMA R33, R33, R23, R10 ;  /* 0x0000001721217223 */ /* 0x000fca000000000a */
[----:B------:R0:W-:Y:S05]  /*2f60*/  @P2 STG.E desc[UR54][R6.64+0x44], R33 ;  /* 0x0000442106002986 */ /* 0x0001ea000c101936 */
[----:B------:R-:W-:Y:S05]  /*2f70*/  @!P0 BRA `(.L_x_54) ;  /* 0x0000000000048947 */ /* 0x000fea0003800000 */
[----:B------:R0:W5:Y:S02]  /*2f80*/  LDG.E.LTC128B R21, desc[UR54][R4.64+0x40] ;  /* 0x0000403604157981 */ /* 0x000164000c1e1920 */
.L_x_54:
[----:B------:R-:W-:Y:S05]  /*2f90*/  BSYNC B1 ;  /* 0x0000000000017941 */ /* 0x000fea0003800000 */
.L_x_53:
        /* <DEDUP_REMOVED lines=8> */
.L_x_56:
[----:B------:R-:W-:Y:S05]  /*3020*/  BSYNC B1 ;  /* 0x0000000000017941 */ /* 0x000fea0003800000 */
.L_x_55:
        /* <DEDUP_REMOVED lines=8> */
.L_x_58:
[----:B------:R-:W-:Y:S05]  /*30b0*/  BSYNC B1 ;  /* 0x0000000000017941 */ /* 0x000fea0003800000 */
.L_x_57:
[----:B0----5:R-:W-:Y:S01]  /*30c0*/  FMUL R11, R21, R88 ;  /* 0x00000058150b7220 */ /* 0x021fe20000400000 */
[----:B------:R-:W-:Y:S01]  /*30d0*/  ISETP.GT.AND P1, PT, R0, RZ, P0 ;  /* 0x000000ff0000720c */ /* 0x000fe20000724270 */
[----:B------:R-:W-:Y:S02]  /*30e0*/  BSSY B1, `(.L_x_59) ;  /* 0x0000005000017945 */ /* 0x000fe40003800000 */
[----:B------:R-:W-:-:S05]  /*30f0*/  FFMA R11, R36, R23, R11 ;  /* 0x00000017240b7223 */ /* 0x000fca000000000b */
[----:B------:R0:W-:Y:S05]  /*3100*/  @P3 STG.E desc[UR54][R6.64+0x60], R11 ;  /* 0x0000600b06003986 */ /* 0x0001ea000c101936 */
[----:B------:R-:W-:Y:S05]  /*3110*/  @!P1 BRA `(.L_x_60) ;  /* 0x0000000000049947 */ /* 0x000fea0003800000 */
[----:B------:R0:W5:Y:S02]  /*3120*/  LDG.E.LTC128B R21, desc[UR54][R2.64+0x64] ;  /* 0x0000643602157981 */ /* 0x000164000c1e1920 */
.L_x_60:
[----:B------:R-:W-:Y:S05]  /*3130*/  BSYNC B1 ;  /* 0x0000000000017941 */ /* 0x000fea0003800000 */
.L_x_59:
[----:B-----5:R-:W-:Y:S01]  /*3140*/  FMUL R10, R21, R88 ;  /* 0x00000058150a7220 */ /* 0x020fe20000400000 */
[----:B------:R-:W-:Y:S01]  /*3150*/  ISETP.GT.AND P2, PT, R0, 0x8, P2 ;  /* 0x000000080000780c */ /* 0x000fe20001744270 */
[----:B------:R-:W-:Y:S02]  /*3160*/  BSSY B1, `(.L_x_61) ;  /* 0x0000005000017945 */ /* 0x000fe40003800000 */
[----:B------:R-:W-:-:S05]  /*3170*/  FFMA R37, R37, R23, R10 ;  /* 0x0000001725257223 */ /* 0x000fca000000000a */
[----:B------:R0:W-:Y:S05]  /*3180*/  @P1 STG.E desc[UR54][R6.64+0x64], R37 ;  /* 0x0000642506001986 */ /* 0x0001ea000c101936 */
[----:B------:R-:W-:Y:S05]  /*3190*/  @!P2 BRA `(.L_x_62) ;  /* 0x000000000004a947 */ /* 0x000fea0003800000 */
[----:B------:R0:W5:Y:S02]  /*31a0*/  LDG.E.LTC128B R21, desc[UR54][R4.64+0x60] ;  /* 0x0000603604157981 */ /* 0x000164000c1e1920 */
.L_x_62:
[----:B------:R-:W-:Y:S05]  /*31b0*/  BSYNC B1 ;  /* 0x0000000000017941 */ /* 0x000fea0003800000 */
.L_x_61:
        /* <DEDUP_REMOVED lines=8> */
.L_x_64:
[----:B------:R-:W-:Y:S05]  /*3240*/  BSYNC B1 ;  /* 0x0000000000017941 */ /* 0x000fea0003800000 */
.L_x_63:
        /* <DEDUP_REMOVED lines=8> */
.L_x_66:
[----:B------:R-:W-:Y:S05]  /*32d0*/  BSYNC B1 ;  /* 0x0000000000017941 */ /* 0x000fea0003800000 */
.L_x_65:
[----:B0----5:R-:W-:Y:S01]  /*32e0*/  FMUL R11, R21, R88 ;  /* 0x00000058150b7220 */ /* 0x021fe20000400000 */
[----:B------:R-:W-:Y:S01]  /*32f0*/  ISETP.GT.AND P0, PT, R0, RZ, P2 ;  /* 0x000000ff0000720c */ /* 0x000fe20001704270 */
[----:B------:R-:W-:Y:S02]  /*3300*/  BSSY B1, `(.L_x_67) ;  /* 0x0000005000017945 */ /* 0x000fe40003800000 */
[----:B------:R-:W-:-:S05]  /*3310*/  FFMA R11, R40, R23, R11 ;  /* 0x00000017280b7223 */ /* 0x000fca000000000b */
[----:B------:R0:W-:Y:S05]  /*3320*/  @P3 STG.E desc[UR54][R6.64+0x80], R11 ;  /* 0x0000800b06003986 */ /* 0x0001ea000c101936 */
[----:B------:R-:W-:Y:S05]  /*3330*/  @!P0 BRA `(.L_x_68) ;  /* 0x0000000000048947 */ /* 0x000fea0003800000 */
[----:B------:R0:W5:Y:S02]  /*3340*/  LDG.E.LTC128B R21, desc[UR54][R2.64+0x84] ;  /* 0x0000843602157981 */ /* 0x000164000c1e1920 */
.L_x_68:
[----:B------:R-:W-:Y:S05]  /*3350*/  BSYNC B1 ;  /* 0x0000000000017941 */ /* 0x000fea0003800000 */
.L_x_67:
[----:B-----5:R-:W-:Y:S01]  /*3360*/  FMUL R10, R21, R88 ;  /* 0x00000058150a7220 */ /* 0x020fe20000400000 */
[----:B------:R-:W-:Y:S01]  /*3370*/  ISETP.GT.AND P1, PT, R0, 0x8, P1 ;  /* 0x000000080000780c */ /* 0x000fe20000f24270 */
[----:B------:R-:W-:Y:S02]  /*3380*/  BSSY B1, `(.L_x_69) ;  /* 0x0000005000017945 */ /* 0x000fe40003800000 */
[----:B------:R-:W-:-:S05]  /*3390*/  FFMA R41, R41, R23, R10 ;  /* 0x0000001729297223 */ /* 0x000fca000000000a */
[----:B------:R0:W-:Y:S05]  /*33a0*/  @P0 STG.E desc[UR54][R6.64+0x84], R41 ;  /* 0x0000842906000986 */ /* 0x0001ea000c101936 */
[----:B------:R-:W-:Y:S05]  /*33b0*/  @!P1 BRA `(.L_x_70) ;  /* 0x0000000000049947 */ /* 0x000fea0003800000 */
[----:B------:R0:W5:Y:S02]  /*33c0*/  LDG.E.LTC128B R21, desc[UR54][R4.64+0x80] ;  /* 0x0000803604157981 */ /* 0x000164000c1e1920 */
.L_x_70:
[----:B------:R-:W-:Y:S05]  /*33d0*/  BSYNC B1 ;  /* 0x0000000000017941 */ /* 0x000fea0003800000 */
.L_x_69:
        /* <DEDUP_REMOVED lines=8> */
.L_x_72:
[----:B------:R-:W-:Y:S05]  /*3460*/  BSYNC B1 ;  /* 0x0000000000017941 */ /* 0x000fea0003800000 */
.L_x_71:
        /* <DEDUP_REMOVED lines=8> */
.L_x_74:
[----:B------:R-:W-:Y:S05]  /*34f0*/  BSYNC B1 ;  /* 0x0000000000017941 */ /* 0x000fea0003800000 */
.L_x_73:
[----:B0----5:R-:W-:Y:S01]  /*3500*/  FMUL R11, R21, R88 ;  /* 0x00000058150b7220 */ /* 0x021fe20000400000 */
[----:B------:R-:W-:Y:S01]  /*3510*/  ISETP.GT.AND P2, PT, R0, RZ, P1 ;  /* 0x000000ff0000720c */ /* 0x000fe20000f44270 */
[----:B------:R-:W-:Y:S02]  /*3520*/  BSSY B1, `(.L_x_75) ;  /* 0x0000005000017945 */ /* 0x000fe40003800000 */
[----:B------:R-:W-:-:S05]  /*3530*/  FFMA R11, R44, R23, R11 ;  /* 0x000000172c0b7223 */ /* 0x000fca000000000b */
[----:B------:R0:W-:Y:S05]  /*3540*/  @P3 STG.E desc[UR54][R6.64+0xa0], R11 ;  /* 0x0000a00b06003986 */ /* 0x0001ea000c101936 */
[----:B------:R-:W-:Y:S05]  /*3550*/  @!P2 BRA `(.L_x_76) ;  /* 0x000000000004a947 */ /* 0x000fea0003800000 */
[----:B------:R0:W5:Y:S02]  /*3560*/  LDG.E.LTC128B R21, desc[UR54][R2.64+0xa4] ;  /* 0x0000a43602157981 */ /* 0x000164000c1e1920 */
.L_x_76:
[----:B------:R-:W-:Y:S05]  /*3570*/  BSYNC B1 ;  /* 0x0000000000017941 */ /* 0x000fea0003800000 */
.L_x_75:
[----:B-----5:R-:W-:Y:S01]  /*3580*/  FMUL R10, R21, R88 ;  /* 0x00000058150a7220 */ /* 0x020fe20000400000 */
[----:B------:R-:W-:Y:S01]  /*3590*/  ISETP.GT.AND P0, PT, R0, 0x8, P0 ;  /* 0x000000080000780c */ /* 0x000fe20000704270 */
[----:B------:R-:W-:Y:S02]  /*35a0*/  BSSY B1, `(.L_x_77) ;  /* 0x0000005000017945 */ /* 0x000fe40003800000 */
[----:B------:R-:W-:-:S05]  /*35b0*/  FFMA R45, R45, R23, R10 ;  /* 0x000000172d2d7223 */ /* 0x000fca000000000a */
[----:B------:R0:W-:Y:S05]  /*35c0*/  @P2 STG.E desc[UR54][R6.64+0xa4], R45 ;  /* 0x0000a42d06002986 */ /* 0x0001ea000c101936 */
[----:B------:R-:W-:Y:S05]  /*35d0*/  @!P0 BRA `(.L_x_78) ;  /* 0x0000000000048947 */ /* 0x000fea0003800000 */
[----:B------:R0:W5:Y:S02]  /*35e0*/  LDG.E.LTC128B R21, desc[UR54][R4.64+0xa0] ;  /* 0x0000a03604157981 */ /* 0x000164000c1e1920 */
.L_x_78:
[----:B------:R-:W-:Y:S05]  /*35f0*/  BSYNC B1 ;  /* 0x0000000000017941 */ /* 0x000fea0003800000 */
.L_x_77:
        /* <DEDUP_REMOVED lines=8> */
.L_x_80:
[----:B------:R-:W-:Y:S05]  /*3680*/  BSYNC B1 ;  /* 0x0000000000017941 */ /* 0x000fea0003800000 */
.L_x_79:
        /* <DEDUP_REMOVED lines=8> */
.L_x_82:
[----:B------:R-:W-:Y:S05]  /*3710*/  BSYNC B1 ;  /* 0x0000000000017941 */ /* 0x000fea0003800000 */
.L_x_81:
[----:B0----5:R-:W-:Y:S01]  /*3720*/  FMUL R11, R21, R88 ;  /* 0x00000058150b7220 */ /* 0x021fe20000400000 */
[----:B------:R-:W-:Y:S01]  /*3730*/  ISETP.GT.AND P1, PT, R0, RZ, P0 ;  /* 0x000000ff0000720c */ /* 0x000fe20000724270 */
[----:B------:R-:W-:Y:S02]  /*3740*/  BSSY B1, `(.L_x_83) ;  /* 0x0000005000017945 */ /* 0x000fe40003800000 */
[----:B------:R-:W-:-:S05]  /*3750*/  FFMA R11, R48, R23, R11 ;  /* 0x00000017300b7223 */ /* 0x000fca000000000b */
[----:B------:R0:W-:Y:S05]  /*3760*/  @P3 STG.E desc[UR54][R6.64+0xc0], R11 ;  /* 0x0000c00b06003986 */ /* 0x0001ea000c101936 */
[----:B------:R-:W-:Y:S05]  /*3770*/  @!P1 BRA `(.L_x_84) ;  /* 0x0000000000049947 */ /* 0x000fea0003800000 */
[----:B------:R0:W5:Y:S02]  /*3780*/  LDG.E.LTC128B R21, desc[UR54][R2.64+0xc4] ;  /* 0x0000c43602157981 */ /* 0x000164000c1e1920 */
.L_x_84:
[----:B------:R-:W-:Y:S05]  /*3790*/  BSYNC B1 ;  /* 0x0000000000017941 */ /* 0x000fea0003800000 */
.L_x_83:
[----:B-----5:R-:W-:Y:S01]  /*37a0*/  FMUL R10, R21, R88 ;  /* 0x00000058150a7220 */ /* 0x020fe20000400000 */
[----:B------:R-:W-:Y:S01]  /*37b0*/  ISETP.GT.AND P2, PT, R0, 0x8, P2 ;  /* 0x000000080000780c */ /* 0x000fe20001744270 */
[----:B------:R-:W-:Y:S02]  /*37c0*/  BSSY B1, `(.L_x_85) ;  /* 0x0000005000017945 */ /* 0x000fe40003800000 */
[----:B------:R-:W-:-:S05]  /*37d0*/  FFMA R49, R49, R23, R10 ;  /* 0x0000001731317223 */ /* 0x000fca000000000a */
[----:B------:R0:W-:Y:S05]  /*37e0*/  @P1 STG.E desc[UR54][R6.64+0xc4], R49 ;  /* 0x0000c43106001986 */ /* 0x0001ea000c101936 */
[----:B------:R-:W-:Y:S05]  /*37f0*/  @!P2 BRA `(.L_x_86) ;  /* 0x000000000004a947 */ /* 0x000fea0003800000 */
[----:B------:R0:W5:Y:S02]  /*3800*/  LDG.E.LTC128B R21, desc[UR54][R4.64+0xc0] ;  /* 0x0000c03604157981 */ /* 0x000164000c1e1920 */
.L_x_86:
[----:B------:R-:W-:Y:S05]  /*3810*/  BSYNC B1 ;  /* 0x0000000000017941 */ /* 0x000fea0003800000 */
.L_x_85:
        /* <DEDUP_REMOVED lines=8> */
.L_x_88:
[----:B------:R-:W-:Y:S05]  /*38a0*/  BSYNC B1 ;  /* 0x0000000000017941 */ /* 0x000fea0003800000 */
.L_x_87:
        /* <DEDUP_REMOVED lines=8> */
.L_x_90:
[----:B------:R-:W-:Y:S05]  /*3930*/  BSYNC B1 ;  /* 0x0000000000017941 */ /* 0x000fea0003800000 */
.L_x_89:
[----:B0----5:R-:W-:Y:S01]  /*3940*/  FMUL R11, R21, R88 ;  /* 0x00000058150b7220 */ /* 0x021fe20000400000 */
[----:B------:R-:W-:Y:S01]  /*3950*/  ISETP.GT.AND P0, PT, R0, RZ, P2 ;  /* 0x000000ff0000720c */ /* 0x000fe20001704270 */
[----:B------:R-:W-:Y:S02]  /*3960*/  BSSY B1, `(.L_x_91) ;  /* 0x0000005000017945 */ /* 0x000fe40003800000 */
[----:B------:R-:W-:-:S05]  /*3970*/  FFMA R11, R52, R23, R11 ;  /* 0x00000017340b7223 */ /* 0x000fca000000000b */
[----:B------:R0:W-:Y:S05]  /*3980*/  @P3 STG.E desc[UR54][R6.64+0xe0], R11 ;  /* 0x0000e00b06003986 */ /* 0x0001ea000c101936 */
[----:B------:R-:W-:Y:S05]  /*3990*/  @!P0 BRA `(.L_x_92) ;  /* 0x0000000000048947 */ /* 0x000fea0003800000 */
[----:B------:R0:W5:Y:S02]  /*39a0*/  LDG.E.LTC128B R21, desc[UR54][R2.64+0xe4] ;  /* 0x0000e43602157981 */ /* 0x000164000c1e1920 */
.L_x_92:
[----:B------:R-:W-:Y:S05]  /*39b0*/  BSYNC B1 ;  /* 0x0000000000017941 */ /* 0x000fea0003800000 */
.L_x_91:
[----:B-----5:R-:W-:Y:S01]  /*39c0*/  FMUL R10, R21, R88 ;  /* 0x00000058150a7220 */ /* 0x020fe20000400000 */
[----:B------:R-:W-:Y:S01]  /*39d0*/  ISETP.GT.AND P1, PT, R0, 0x8, P1 ;  /* 0x000000080000780c */ /* 0x000fe20000f24270 */
[----:B------:R-:W-:Y:S02]  /*39e0*/  BSSY B1, `(.L_x_93) ;  /* 0x0000005000017945 */ /* 0x000fe40003800000 */
[----:B------:R-:W-:-:S05]  /*39f0*/  FFMA R53, R53, R23, R10 ;  /* 0x0000001735357223 */ /* 0x000fca000000000a */
[----:B------:R0:W-:Y:S05]  /*3a00*/  @P0 STG.E desc[UR54][R6.64+0xe4], R53 ;  /* 0x0000e43506000986 */ /* 0x0001ea000c101936 */
[----:B------:R-:W-:Y:S05]  /*3a10*/  @!P1 BRA `(.L_x_94) ;  /* 0x0000000000049947 */ /* 0x000fea0003800000 */
[----:B------:R0:W5:Y:S02]  /*3a20*/  LDG.E.LTC128B R21, desc[UR54][R4.64+0xe0] ;  /* 0x0000e03604157981 */ /* 0x000164000c1e1920 */
.L_x_94:
[----:B------:R-:W-:Y:S05]  /*3a30*/  BSYNC B1 ;  /* 0x0000000000017941 */ /* 0x000fea0003800000 */
.L_x_93:
        /* <DEDUP_REMOVED lines=8> */
.L_x_96:
[----:B------:R-:W-:Y:S05]  /*3ac0*/  BSYNC B1 ;  /* 0x0000000000017941 */ /* 0x000fea0003800000 */
.L_x_95:
        /* <DEDUP_REMOVED lines=8> */
.L_x_98:
[----:B------:R-:W-:Y:S05]  /*3b50*/  BSYNC B1 ;  /* 0x0000000000017941 */ /* 0x000fea0003800000 */
.L_x_97:
[----:B0----5:R-:W-:Y:S01]  /*3b60*/  FMUL R11, R21, R88 ;  /* 0x00000058150b7220 */ /* 0x021fe20000400000 */
[----:B------:R-:W-:Y:S01]  /*3b70*/  ISETP.GT.AND P2, PT, R0, RZ, P1 ;  /* 0x000000ff0000720c */ /* 0x000fe20000f44270 */
[----:B------:R-:W-:Y:S02]  /*3b80*/  BSSY B1, `(.L_x_99) ;  /* 0x0000005000017945 */ /* 0x000fe40003800000 */
[----:B------:R-:W-:-:S05]  /*3b90*/  FFMA R11, R56, R23, R11 ;  /* 0x00000017380b7223 */ /* 0x000fca000000000b */
[----:B------:R0:W-:Y:S05]  /*3ba0*/  @P3 STG.E desc[UR54][R6.64+0x100], R11 ;  /* 0x0001000b06003986 */ /* 0x0001ea000c101936 */
[----:B------:R-:W-:Y:S05]  /*3bb0*/  @!P2 BRA `(.L_x_100) ;  /* 0x000000000004a947 */ /* 0x000fea0003800000 */
[----:B------:R0:W5:Y:S02]  /*3bc0*/  LDG.E.LTC128B R21, desc[UR54][R2.64+0x104] ;  /* 0x0001043602157981 */ /* 0x000164000c1e1920 */
.L_x_100:
[----:B------:R-:W-:Y:S05]  /*3bd0*/  BSYNC B1 ;  /* 0x0000000000017941 */ /* 0x000fea0003800000 */
.L_x_99:
[----:B-----5:R-:W-:Y:S01]  /*3be0*/  FMUL R10, R21, R88 ;  /* 0x00000058150a7220 */ /* 0x020fe20000400000 */
[----:B------:R-:W-:Y:S01]  /*3bf0*/  ISETP.GT.AND P0, PT, R0, 0x8, P0 ;  /* 0x000000080000780c */ /* 0x000fe20000704270 */
[----:B------:R-:W-:Y:S02]  /*3c00*/  BSSY B1, `(.L_x_101) ;  /* 0x0000005000017945 */ /* 0x000fe40003800000 */
[----:B------:R-:W-:-:S05]  /*3c10*/  FFMA R57, R57, R23, R10 ;  /* 0x0000001739397223 */ /* 0x000fca000000000a */
[----:B------:R0:W-:Y:S05]  /*3c20*/  @P2 STG.E desc[UR54][R6.64+0x104], R57 ;  /* 0x0001043906002986 */ /* 0x0001ea000c101936 */
[----:B------:R-:W-:Y:S05]  /*3c30*/  @!P0 BRA `(.L_x_102) ;  /* 0x0000000000048947 */ /* 0x000fea0003800000 */
[----:B------:R0:W5:Y:S02]  /*3c40*/  LDG.E.LTC128B R21, desc[UR54][R4.64+0x100] ;  /* 0x0001003604157981 */ /* 0x000164000c1e1920 */
.L_x_102:
[----:B------:R-:W-:Y:S05]  /*3c50*/  BSYNC B1 ;  /* 0x0000000000017941 */ /* 0x000fea0003800000 */
.L_x_101:
        /* <DEDUP_REMOVED lines=8> */
.L_x_104:
[----:B------:R-:W-:Y:S05]  /*3ce0*/  BSYNC B1 ;  /* 0x0000000000017941 */ /* 0x000fea0003800000 */
.L_x_103:
        /* <DEDUP_REMOVED lines=8> */
.L_x_106:
[----:B------:R-:W-:Y:S05]  /*3d70*/  BSYNC B1 ;  /* 0x0000000000017941 */ /* 0x000fea0003800000 */
.L_x_105:
[----:B0----5:R-:W-:Y:S01]  /*3d80*/  FMUL R11, R21, R88 ;  /* 0x00000058150b7220 */ /* 0x021fe20000400000 */
[----:B------:R-:W-:Y:S01]  /*3d90*/  ISETP.GT.AND P1, PT, R0, RZ, P0 ;  /* 0x000000ff0000720c */ /* 0x000fe20000724270 */
[----:B------:R-:W-:Y:S02]  /*3da0*/  BSSY B1, `(.L_x_107) ;  /* 0x0000005000017945 */ /* 0x000fe40003800000 */
[----:B------:R-:W-:-:S05]  /*3db0*/  FFMA R11, R60, R23, R11 ;  /* 0x000000173c0b7223 */ /* 0x000fca000000000b */
[----:B------:R0:W-:Y:S05]  /*3dc0*/  @P3 STG.E desc[UR54][R6.64+0x120], R11 ;  /* 0x0001200b06003986 */ /* 0x0001ea000c101936 */
[----:B------:R-:W-:Y:S05]  /*3dd0*/  @!P1 BRA `(.L_x_108) ;  /* 0x0000000000049947 */ /* 0x000fea0003800000 */
[----:B------:R0:W5:Y:S02]  /*3de0*/  LDG.E.LTC128B R21, desc[UR54][R2.64+0x124] ;  /* 0x0001243602157981 */ /* 0x000164000c1e1920 */
.L_x_108:
[----:B------:R-:W-:Y:S05]  /*3df0*/  BSYNC B1 ;  /* 0x0000000000017941 */ /* 0x000fea0003800000 */
.L_x_107:
[----:B-----5:R-:W-:Y:S01]  /*3e00*/  FMUL R10, R21, R88 ;  /* 0x00000058150a7220 */ /* 0x020fe20000400000 */
[----:B------:R-:W-:Y:S01]  /*3e10*/  ISETP.GT.AND P2, PT, R0, 0x8, P2 ;  /* 0x000000080000780c */ /* 0x000fe20001744270 */
[----:B------:R-:W-:Y:S02]  /*3e20*/  BSSY B1, `(.L_x_109) ;  /* 0x0000005000017945 */ /* 0x000fe40003800000 */
[----:B------:R-:W-:-:S05]  /*3e30*/  FFMA R61, R61, R23, R10 ;  /* 0x000000173d3d7223 */ /* 0x000fca000000000a */
[----:B------:R0:W-:Y:S05]  /*3e40*/  @P1 STG.E desc[UR54][R6.64+0x124], R61 ;  /* 0x0001243d06001986 */ /* 0x0001ea000c101936 */
[----:B------:R-:W-:Y:S05]  /*3e50*/  @!P2 BRA `(.L_x_110) ;  /* 0x000000000004a947 */ /* 0x000fea0003800000 */
[----:B------:R0:W5:Y:S02]  /*3e60*/  LDG.E.LTC128B R21, desc[UR54][R4.64+0x120] ;  /* 0x0001203604157981 */ /* 0x000164000c1e1920 */
.L_x_110:
[----:B------:R-:W-:Y:S05]  /*3e70*/  BSYNC B1 ;  /* 0x0000000000017941 */ /* 0x000fea0003800000 */
.L_x_109:
        /* <DEDUP_REMOVED lines=8> */
.L_x_112:
[----:B------:R-:W-:Y:S05]  /*3f00*/  BSYNC B1 ;  /* 0x0000000000017941 */ /* 0x000fea0003800000 */
.L_x_111:
        /* <DEDUP_REMOVED lines=8> */
.L_x_114:
[----:B------:R-:W-:Y:S05]  /*3f90*/  BSYNC B1 ;  /* 0x0000000000017941 */ /* 0x000fea0003800000 */
.L_x_113:
[----:B0----5:R-:W-:Y:S01]  /*3fa0*/  FMUL R11, R21, R88 ;  /* 0x00000058150b7220 */ /* 0x021fe20000400000 */
[----:B------:R-:W-:Y:S01]  /*3fb0*/  ISETP.GT.AND P0, PT, R0, RZ, P2 ;  /* 0x000000ff0000720c */ /* 0x000fe20001704270 */
[----:B------:R-:W-:Y:S02]  /*3fc0*/  BSSY B1, `(.L_x_115) ;  /* 0x0000005000017945 */ /* 0x000fe40003800000 */
[----:B------:R-:W-:-:S05]  /*3fd0*/  FFMA R11, R64, R23, R11 ;  /* 0x00000017400b7223 */ /* 0x000fca000000000b */
[----:B------:R0:W-:Y:S05]  /*3fe0*/  @P3 STG.E desc[UR54][R6.64+0x140], R11 ;  /* 0x0001400b06003986 */ /* 0x0001ea000c101936 */
[----:B------:R-:W-:Y:S05]  /*3ff0*/  @!P0 BRA `(.L_x_116) ;  /* 0x0000000000048947 */ /* 0x000fea0003800000 */
[----:B------:R0:W5:Y:S02]  /*4000*/  LDG.E.LTC128B R21, desc[UR54][R2.64+0x144] ;  /* 0x0001443602157981 */ /* 0x000164000c1e1920 */
.L_x_116:
[----:B------:R-:W-:Y:S05]  /*4010*/  BSYNC B1 ;  /* 0x0000000000017941 */ /* 0x000fea0003800000 */
.L_x_115:
[----:B-----5:R-:W-:Y:S01]  /*4020*/  FMUL R10, R21, R88 ;  /* 0x00000058150a7220 */ /* 0x020fe20000400000 */
[----:B------:R-:W-:Y:S01]  /*4030*/  ISETP.GT.AND P1, PT, R0, 0x8, P1 ;  /* 0x000000080000780c */ /* 0x000fe20000f24270 */
[----:B------:R-:W-:Y:S02]  /*4040*/  BSSY B1, `(.L_x_117) ;  /* 0x0000005000017945 */ /* 0x000fe40003800000 */
[----:B------:R-:W-:-:S05]  /*4050*/  FFMA R65, R65, R23, R10 ;  /* 0x0000001741417223 */ /* 0x000fca000000000a */
[----:B------:R0:W-:Y:S05]  /*4060*/  @P0 STG.E desc[UR54][R6.64+0x144], R65 ;  /* 0x0001444106000986 */ /* 0x0001ea000c101936 */
[----:B------:R-:W-:Y:S05]  /*4070*/  @!P1 BRA `(.L_x_118) ;  /* 0x0000000000049947 */ /* 0x000fea0003800000 */
[----:B------:R0:W5:Y:S02]  /*4080*/  LDG.E.LTC128B R21, desc[UR54][R4.64+0x140] ;  /* 0x0001403604157981 */ /* 0x000164000c1e1920 */
.L_x_118:
[----:B------:R-:W-:Y:S05]  /*4090*/  BSYNC B1 ;  /* 0x0000000000017941 */ /* 0x000fea0003800000 */
.L_x_117:
        /* <DEDUP_REMOVED lines=8> */
.L_x_120:
[----:B------:R-:W-:Y:S05]  /*4120*/  BSYNC B1 ;  /* 0x0000000000017941 */ /* 0x000fea0003800000 */
.L_x_119:
        /* <DEDUP_REMOVED lines=8> */
.L_x_122:
[----:B------:R-:W-:Y:S05]  /*41b0*/  BSYNC B1 ;  /* 0x0000000000017941 */ /* 0x000fea0003800000 */
.L_x_121:
[----:B0----5:R-:W-:Y:S01]  /*41c0*/  FMUL R11, R21, R88 ;  /* 0x00000058150b7220 */ /* 0x021fe20000400000 */
[----:B------:R-:W-:Y:S01]  /*41d0*/  ISETP.GT.AND P2, PT, R0, RZ, P1 ;  /* 0x000000ff0000720c */ /* 0x000fe20000f44270 */
[----:B------:R-:W-:Y:S02]  /*41e0*/  BSSY B1, `(.L_x_123) ;  /* 0x0000005000017945 */ /* 0x000fe40003800000 */
[----:B------:R-:W-:-:S05]  /*41f0*/  FFMA R11, R68, R23, R11 ;  /* 0x00000017440b7223 */ /* 0x000fca000000000b */
[----:B------:R0:W-:Y:S05]  /*4200*/  @P3 STG.E desc[UR54][R6.64+0x160], R11 ;  /* 0x0001600b06003986 */ /* 0x0001ea000c101936 */
[----:B------:R-:W-:Y:S05]  /*4210*/  @!P2 BRA `(.L_x_124) ;  /* 0x000000000004a947 */ /* 0x000fea0003800000 */
[----:B------:R0:W5:Y:S02]  /*4220*/  LDG.E.LTC128B R21, desc[UR54][R2.64+0x164] ;  /* 0x0001643602157981 */ /* 0x000164000c1e1920 */
.L_x_124:
[----:B------:R-:W-:Y:S05]  /*4230*/  BSYNC B1 ;  /* 0x0000000000017941 */ /* 0x000fea0003800000 */
.L_x_123:
[----:B-----5:R-:W-:Y:S01]  /*4240*/  FMUL R10, R21, R88 ;  /* 0x00000058150a7220 */ /* 0x020fe20000400000 */
[----:B------:R-:W-:Y:S01]  /*4250*/  ISETP.GT.AND P0, PT, R0, 0x8, P0 ;  /* 0x000000080000780c */ /* 0x000fe20000704270 */
[----:B------:R-:W-:Y:S02]  /*4260*/  BSSY B1, `(.L_x_125) ;  /* 0x0000005000017945 */ /* 0x000fe40003800000 */
[----:B------:R-:W-:-:S05]  /*4270*/  FFMA R69, R69, R23, R10 ;  /* 0x0000001745457223 */ /* 0x000fca000000000a */
[----:B------:R0:W-:Y:S05]  /*4280*/  @P2 STG.E desc[UR54][R6.64+0x164], R69 ;  /* 0x0001644506002986 */ /* 0x0001ea000c101936 */
[----:B------:R-:W-:Y:S05]  /*4290*/  @!P0 BRA `(.L_x_126) ;  /* 0x0000000000048947 */ /* 0x000fea0003800000 */
[----:B------:R0:W5:Y:S02]  /*42a0*/  LDG.E.LTC128B R21, desc[UR54][R4.64+0x160] ;  /* 0x0001603604157981 */ /* 0x000164000c1e1920 */
.L_x_126:
[----:B------:R-:W-:Y:S05]  /*42b0*/  BSYNC B1 ;  /* 0x0000000000017941 */ /* 0x000fea0003800000 */
.L_x_125:
        /* <DEDUP_REMOVED lines=8> */
.L_x_128:
[----:B------:R-:W-:Y:S05]  /*4340*/  BSYNC B1 ;  /* 0x0000000000017941 */ /* 0x000fea0003800000 */
.L_x_127:
        /* <DEDUP_REMOVED lines=8> */
.L_x_130:
[----:B------:R-:W-:Y:S05]  /*43d0*/  BSYNC B1 ;  /* 0x0000000000017941 */ /* 0x000fea0003800000 */
.L_x_129:
[----:B0----5:R-:W-:Y:S01]  /*43e0*/  FMUL R11, R21, R88 ;  /* 0x00000058150b7220 */ /* 0x021fe20000400000 */
[----:B------:R-:W-:Y:S01]  /*43f0*/  ISETP.GT.AND P1, PT, R0, RZ, P0 ;  /* 0x000000ff0000720c */ /* 0x000fe20000724270 */
[----:B------:R-:W-:Y:S02]  /*4400*/  BSSY B1, `(.L_x_131) ;  /* 0x0000005000017945 */ /* 0x000fe40003800000 */
[----:B------:R-:W-:-:S05]  /*4410*/  FFMA R11, R72, R23, R11 ;  /* 0x00000017480b7223 */ /* 0x000fca000000000b */
[----:B------:R0:W-:Y:S05]  /*4420*/  @P3 STG.E desc[UR54][R6.64+0x180], R11 ;  /* 0x0001800b06003986 */ /* 0x0001ea000c101936 */
[----:B------:R-:W-:Y:S05]  /*4430*/  @!P1 BRA `(.L_x_132) ;  /* 0x0000000000049947 */ /* 0x000fea0003800000 */
[----:B------:R0:W5:Y:S02]  /*4440*/  LDG.E.LTC128B R21, desc[UR54][R2.64+0x184] ;  /* 0x0001843602157981 */ /* 0x000164000c1e1920 */
.L_x_132:
[----:B------:R-:W-:Y:S05]  /*4450*/  BSYNC B1 ;  /* 0x0000000000017941 */ /* 0x000fea0003800000 */
.L_x_131:
[----:B-----5:R-:W-:Y:S01]  /*4460*/  FMUL R10, R21, R88 ;  /* 0x00000058150a7220 */ /* 0x020fe20000400000 */
[----:B------:R-:W-:Y:S01]  /*4470*/  ISETP.GT.AND P2, PT, R0, 0x8, P2 ;  /* 0x000000080000780c */ /* 0x000fe20001744270 */
[----:B------:R-:W-:Y:S02]  /*4480*/  BSSY B1, `(.L_x_133) ;  /* 0x0000005000017945 */ /* 0x000fe40003800000 */
[----:B------:R-:W-:-:S05]  /*4490*/  FFMA R73, R73, R23, R10 ;  /* 0x0000001749497223 */ /* 0x000fca000000000a */
[----:B------:R0:W-:Y:S05]  /*44a0*/  @P1 STG.E desc[UR54][R6.64+0x184], R73 ;  /* 0x0001844906001986 */ /* 0x0001ea000c101936 */
[----:B------:R-:W-:Y:S05]  /*44b0*/  @!P2 BRA `(.L_x_134) ;  /* 0x000000000004a947 */ /* 0x000fea0003800000 */
[----:B------:R0:W5:Y:S02]  /*44c0*/  LDG.E.LTC128B R21, desc[UR54][R4.64+0x180] ;  /* 0x0001803604157981 */ /* 0x000164000c1e1920 */
.L_x_134:
[----:B------:R-:W-:Y:S05]  /*44d0*/  BSYNC B1 ;  /* 0x0000000000017941 */ /* 0x000fea0003800000 */
.L_x_133:
        /* <DEDUP_REMOVED lines=8> */
.L_x_136:
[----:B------:R-:W-:Y:S05]  /*4560*/  BSYNC B1 ;  /* 0x0000000000017941 */ /* 0x000fea0003800000 */
.L_x_135:
        /* <DEDUP_REMOVED lines=8> */
.L_x_138:
[----:B------:R-:W-:Y:S05]  /*45f0*/  BSYNC B1 ;  /* 0x0000000000017941 */ /* 0x000fea0003800000 */
.L_x_137:
[----:B0----5:R-:W-:Y:S01]  /*4600*/  FMUL R11, R21, R88 ;  /* 0x00000058150b7220 */ /* 0x021fe20000400000 */
[----:B------:R-:W-:Y:S01]  /*4610*/  ISETP.GT.AND P0, PT, R0, RZ, P2 ;  /* 0x000000ff0000720c */ /* 0x000fe20001704270 */
[----:B------:R-:W-:Y:S02]  /*4620*/  BSSY B1, `(.L_x_139) ;  /* 0x0000005000017945 */ /* 0x000fe40003800000 */
[----:B------:R-:W-:-:S05]  /*4630*/  FFMA R11, R76, R23, R11 ;  /* 0x000000174c0b7223 */ /* 0x000fca000000000b */
[----:B------:R0:W-:Y:S05]  /*4640*/  @P3 STG.E desc[UR54][R6.64+0x1a0], R11 ;  /* 0x0001a00b06003986 */ /* 0x0001ea000c101936 */
[----:B------:R-:W-:Y:S05]  /*4650*/  @!P0 BRA `(.L_x_140) ;  /* 0x0000000000048947 */ /* 0x000fea0003800000 */
[----:B------:R0:W5:Y:S02]  /*4660*/  LDG.E.LTC128B R21, desc[UR54][R2.64+0x1a4] ;  /* 0x0001a43602157981 */ /* 0x000164000c1e1920 */
.L_x_140:
[----:B------:R-:W-:Y:S05]  /*4670*/  BSYNC B1 ;  /* 0x0000000000017941 */ /* 0x000fea0003800000 */
.L_x_139:
[----:B-----5:R-:W-:Y:S01]  /*4680*/  FMUL R10, R21, R88 ;  /* 0x00000058150a7220 */ /* 0x020fe20000400000 */
[----:B------:R-:W-:Y:S01]  /*4690*/  ISETP.GT.AND P1, PT, R0, 0x8, P1 ;  /* 0x000000080000780c */ /* 0x000fe20000f24270 */
[----:B------:R-:W-:Y:S02]  /*46a0*/  BSSY B1, `(.L_x_141) ;  /* 0x0000005000017945 */ /* 0x000fe40003800000 */
[----:B------:R-:W-:-:S05]  /*46b0*/  FFMA R77, R77, R23, R10 ;  /* 0x000000174d4d7223 */ /* 0x000fca000000000a */
[----:B------:R0:W-:Y:S05]  /*46c0*/  @P0 STG.E desc[UR54][R6.64+0x1a4], R77 ;  /* 0x0001a44d06000986 */ /* 0x0001ea000c101936 */
[----:B------:R-:W-:Y:S05]  /*46d0*/  @!P1 BRA `(.L_x_142) ;  /* 0x0000000000049947 */ /* 0x000fea0003800000 */
[----:B------:R0:W5:Y:S02]  /*46e0*/  LDG.E.LTC128B R21, desc[UR54][R4.64+0x1a0] ;  /* 0x0001a03604157981 */ /* 0x000164000c1e1920 */
.L_x_142:
[----:B------:R-:W-:Y:S05]  /*46f0*/  BSYNC B1 ;  /* 0x0000000000017941 */ /* 0x000fea0003800000 */
.L_x_141:
        /* <DEDUP_REMOVED lines=8> */
.L_x_144:
[----:B------:R-:W-:Y:S05]  /*4780*/  BSYNC B1 ;  /* 0x0000000000017941 */ /* 0x000fea0003800000 */
.L_x_143:
        /* <DEDUP_REMOVED lines=8> */
.L_x_146:
[----:B------:R-:W-:Y:S05]  /*4810*/  BSYNC B1 ;  /* 0x0000000000017941 */ /* 0x000fea0003800000 */
.L_x_145:
[----:B0----5:R-:W-:Y:S01]  /*4820*/  FMUL R11, R21, R88 ;  /* 0x00000058150b7220 */ /* 0x021fe20000400000 */
[----:B------:R-:W-:Y:S01]  /*4830*/  ISETP.GT.AND P2, PT, R0, RZ, P1 ;  /* 0x000000ff0000720c */ /* 0x000fe20000f44270 */
[----:B------:R-:W-:Y:S02]  /*4840*/  BSSY B1, `(.L_x_147) ;  /* 0x0000005000017945 */ /* 0x000fe40003800000 */
[----:B------:R-:W-:-:S05]  /*4850*/  FFMA R11, R80, R23, R11 ;  /* 0x00000017500b7223 */ /* 0x000fca000000000b */
[----:B------:R0:W-:Y:S05]  /*4860*/  @P3 STG.E desc[UR54][R6.64+0x1c0], R11 ;  /* 0x0001c00b06003986 */ /* 0x0001ea000c101936 */
[----:B------:R-:W-:Y:S05]  /*4870*/  @!P2 BRA `(.L_x_148) ;  /* 0x000000000004a947 */ /* 0x000fea0003800000 */
[----:B------:R0:W5:Y:S02]  /*4880*/  LDG.E.LTC128B R21, desc[UR54][R2.64+0x1c4] ;  /* 0x0001c43602157981 */ /* 0x000164000c1e1920 */
.L_x_148:
[----:B------:R-:W-:Y:S05]  /*4890*/  BSYNC B1 ;  /* 0x0000000000017941 */ /* 0x000fea0003800000 */
.L_x_147:
[----:B-----5:R-:W-:Y:S01]  /*48a0*/  FMUL R10, R21, R88 ;  /* 0x00000058150a7220 */ /* 0x020fe20000400000 */
[----:B------:R-:W-:Y:S01]  /*48b0*/  ISETP.GT.AND P0, PT, R0, 0x8, P0 ;  /* 0x000000080000780c */ /* 0x000fe20000704270 */
[----:B------:R-:W-:Y:S02]  /*48c0*/  BSSY B1, `(.L_x_149) ;  /* 0x0000005000017945 */ /* 0x000fe40003800000 */
[----:B------:R-:W-:-:S05]  /*48d0*/  FFMA R81, R81, R23, R10 ;  /* 0x0000001751517223 */ /* 0x000fca000000000a */
[----:B------:R0:W-:Y:S05]  /*48e0*/  @P2 STG.E desc[UR54][R6.64+0x1c4], R81 ;  /* 0x0001c45106002986 */ /* 0x0001ea000c101936 */
[----:B------:R-:W-:Y:S05]  /*48f0*/  @!P0 BRA `(.L_x_150) ;  /* 0x0000000000048947 */ /* 0x000fea0003800000 */
[----:B------:R0:W5:Y:S02]  /*4900*/  LDG.E.LTC128B R21, desc[UR54][R4.64+0x1c0] ;  /* 0x0001c03604157981 */ /* 0x000164000c1e1920 */
.L_x_150:
[----:B------:R-:W-:Y:S05]  /*4910*/  BSYNC B1 ;  /* 0x0000000000017941 */ /* 0x000fea0003800000 */
.L_x_149:
        /* <DEDUP_REMOVED lines=8> */
.L_x_152:
[----:B------:R-:W-:Y:S05]  /*49a0*/  BSYNC B1 ;  /* 0x0000000000017941 */ /* 0x000fea0003800000 */
.L_x_151:
        /* <DEDUP_REMOVED lines=8> */
.L_x_154:
[----:B------:R-:W-:Y:S05]  /*4a30*/  BSYNC B1 ;  /* 0x0000000000017941 */ /* 0x000fea0003800000 */
.L_x_153:
[----:B0----5:R-:W-:Y:S01]  /*4a40*/  FMUL R11, R21, R88 ;  /* 0x00000058150b7220 */ /* 0x021fe20000400000 */
[----:B------:R-:W-:Y:S01]  /*4a50*/  ISETP.GT.AND P1, PT, R0, RZ, P0 ;  /* 0x000000ff0000720c */ /* 0x000fe20000724270 */
[----:B------:R-:W-:Y:S02]  /*4a60*/  BSSY B1, `(.L_x_155) ;  /* 0x0000005000017945 */ /* 0x000fe40003800000 */
[----:B------:R-:W-:-:S05]  /*4a70*/  FFMA R11, R84, R23, R11 ;  /* 0x00000017540b7223 */ /* 0x000fca000000000b */
[----:B------:R0:W-:Y:S05]  /*4a80*/  @P3 STG.E desc[UR54][R6.64+0x1e0], R11 ;  /* 0x0001e00b06003986 */ /* 0x0001ea000c101936 */
[----:B------:R-:W-:Y:S05]  /*4a90*/  @!P1 BRA `(.L_x_156) ;  /* 0x0000000000049947 */ /* 0x000fea0003800000 */
[----:B------:R0:W5:Y:S02]  /*4aa0*/  LDG.E.LTC128B R21, desc[UR54][R2.64+0x1e4] ;  /* 0x0001e43602157981 */ /* 0x000164000c1e1920 */
.L_x_156:
[----:B------:R-:W-:Y:S05]  /*4ab0*/  BSYNC B1 ;  /* 0x0000000000017941 */ /* 0x000fea0003800000 */
.L_x_155:
[----:B0---45:R-:W-:Y:S01]  /*4ac0*/  FMUL R2, R21, R88 ;  /* 0x0000005815027220 */ /* 0x031fe20000400000 */
[----:B------:R-:W-:Y:S01]  /*4ad0*/  ISETP.GT.AND P2, PT, R0, 0x8, P2 ;  /* 0x000000080000780c */ /* 0x000fe20001744270 */
[----:B------:R-:W-:Y:S02]  /*4ae0*/  BSSY B1, `(.L_x_157) ;  /* 0x0000005000017945 */ /* 0x000fe40003800000 */
[----:B------:R-:W-:-:S05]  /*4af0*/  FFMA R85, R85, R23, R2 ;  /* 0x0000001755557223 */ /* 0x000fca0000000002 */
[----:B------:R0:W-:Y:S05]  /*4b00*/  @P1 STG.E desc[UR54][R6.64+0x1e4], R85 ;  /* 0x0001e45506001986 */ /* 0x0001ea000c101936 */
[----:B------:R-:W-:Y:S05]  /*4b10*/  @!P2 BRA `(.L_x_158) ;  /* 0x000000000004a947 */ /* 0x000fea0003800000 */
[----:B------:R4:W5:Y:S02]  /*4b20*/  LDG.E.LTC128B R21, desc[UR54][R4.64+0x1e0] ;  /* 0x0001e03604157981 */ /* 0x000964000c1e1920 */
.L_x_158:
[----:B------:R-:W-:Y:S05]  /*4b30*/  BSYNC B1 ;  /* 0x0000000000017941 */ /* 0x000fea0003800000 */
.L_x_157:
[----:B-----5:R-:W-:Y:S01]  /*4b40*/  FMUL R3, R21, R88 ;  /* 0x0000005815037220 */ /* 0x020fe20000400000 */
[----:B------:R-:W-:Y:S01]  /*4b50*/  @P2 IMAD.MOV.U32 R2, RZ, RZ, R8 ;  /* 0x000000ffff022224 */ /* 0x000fe200078e0008 */
[----:B------:R-:W-:Y:S01]  /*4b60*/  ISETP.GT.AND P0, PT, R0, 0x8, P0 ;  /* 0x000000080000780c */ /* 0x000fe20000704270 */
[----:B------:R-:W-:Y:S01]  /*4b70*/  BSSY B1, `(.L_x_159) ;  /* 0x0000006000017945 */ /* 0x000fe20003800000 */
[----:B01----:R-:W-:Y:S01]  /*4b80*/  FFMA R7, R86, R23, R3 ;  /* 0x0000001756077223 */ /* 0x003fe20000000003 */
[----:B------:R-:W-:-:S05]  /*4b90*/  @P2 IMAD.MOV.U32 R3, RZ, RZ, R9 ;  /* 0x000000ffff032224 */ /* 0x000fca00078e0009 */
[----:B------:R0:W-:Y:S05]  /*4ba0*/  @P2 STG.E desc[UR54][R2.64+0x1e0], R7 ;  /* 0x0001e00702002986 */ /* 0x0001ea000c101936 */
[----:B------:R-:W-:Y:S05]  /*4bb0*/  @!P0 BRA `(.L_x_160) ;  /* 0x0000000000048947 */ /* 0x000fea0003800000 */
[----:B------:R1:W5:Y:S02]  /*4bc0*/  LDG.E.LTC128B R21, desc[UR54][R4.64+0x1e4] ;  /* 0x0001e43604157981 */ /* 0x000364000c1e1920 */
.L_x_160:
[----:B------:R-:W-:Y:S05]  /*4bd0*/  BSYNC B1 ;  /* 0x0000000000017941 */ /* 0x000fea0003800000 */
.L_x_159:
[----:B-----5:R-:W-:-:S04]  /*4be0*/  FMUL R0, R21, R88 ;  /* 0x0000005815007220 */ /* 0x020fc80000400000 */
[----:B------:R-:W-:Y:S01]  /*4bf0*/  FFMA R87, R87, R23, R0 ;  /* 0x0000001757577223 */ /* 0x000fe20000000000 */
[----:B------:R-:W-:Y:S06]  /*4c00*/  @!P0 BRA `(.L_x_161) ;  /* 0x0000000c00a08947 */ /* 0x000fec0003800000 */
[----:B------:R0:W-:Y:S01]  /*4c10*/  STG.E desc[UR54][R8.64+0x1e4], R87 ;  /* 0x0001e45708007986 */ /* 0x0001e2000c101936 */
[----:B------:R-:W-:Y:S05]  /*4c20*/  BRA `(.L_x_161) ;  /* 0x0000000c00987947 */ /* 0x000fea0003800000 */
.L_x_36:
[----:B------:R-:W-:Y:S01]  /*4c30*/  ULDC.64 UR4, c[0x0][0x5c0] ;  /* 0x0001700000047ab9 */ /* 0x000fe20000000a00 */
[----:B------:R-:W-:Y:S01]  /*4c40*/  ISETP.GT.AND P0, PT, R18, 0x1, PT ;  /* 0x000000011200780c */ /* 0x000fe20003f04270 */
[-C--:B------:R-:W-:Y:S01]  /*4c50*/  FMUL R25, R25, R23.reuse ;  /* 0x0000001719197220 */ /* 0x080fe20000400000 */
[----:B------:R-:W-:Y:S01]  /*4c60*/  LEA R2, P4, R102, UR4, 0x2 ;  /* 0x0000000466027c11 */ /* 0x000fe2000f8810ff */
[-C--:B------:R-:W-:Y:S01]  /*4c70*/  FMUL R27, R27, R23.reuse ;  /* 0x000000171b1b7220 */ /* 0x080fe20000400000 */
[----:B------:R-:W-:Y:S01]  /*4c80*/  ISETP.GT.AND P2, PT, R0, RZ, P0 ;  /* 0x000000ff0000720c */ /* 0x000fe20000744270 */
[-C--:B------:R-:W-:Y:S01]  /*4c90*/  FMUL R9, R28, R23.reuse ;  /* 0x000000171c097220 */ /* 0x080fe20000400000 */
[----:B------:R-:W-:Y:S01]  /*4ca0*/  LEA.HI.X R3, R102, UR5, R7, 0x2, P4 ;  /* 0x0000000566037c11 */ /* 0x000fe2000a0f1407 */
[-C--:B------:R-:W-:Y:S01]  /*4cb0*/  FMUL R7, R24, R23.reuse ;  /* 0x0000001718077220 */ /* 0x080fe20000400000 */
[----:B------:R-:W-:Y:S01]  /*4cc0*/  ISETP.GT.AND P3, PT, R0, 0x8, P3 ;  /* 0x000000080000780c */ /* 0x000fe20001f64270 */
[-C--:B------:R-:W-:Y:S01]  /*4cd0*/  FMUL R29, R29, R23.reuse ;  /* 0x000000171d1d7220 */ /* 0x080fe20000400000 */
[----:B------:R-:W-:Y:S01]  /*4ce0*/  SHF.L.U64.HI R5, R94, 0x2, R89 ;  /* 0x000000025e057819 */ /* 0x000fe20000010259 */
[-C--:B------:R-:W-:Y:S01]  /*4cf0*/  FMUL R31, R31, R23.reuse ;  /* 0x000000171f1f7220 */ /* 0x080fe20000400000 */
[----:B------:R0:W-:Y:S01]  /*4d00*/  @P1 STG.E desc[UR54][R2.64], R7 ;  /* 0x0000000702001986 */ /* 0x0001e2000c101936 */
[----:B------:R-:W-:Y:S01]  /*4d10*/  ISETP.GT.AND P0, PT, R0, 0x8, P0 ;  /* 0x000000080000780c */ /* 0x000fe20000704270 */
[-C--:B------:R-:W-:Y:S01]  /*4d20*/  FMUL R33, R33, R23.reuse ;  /* 0x0000001721217220 */ /* 0x080fe20000400000 */
[----:B------:R-:W-:Y:S01]  /*4d30*/  LEA R4, P1, R94, R2, 0x2 ;  /* 0x000000025e047211 */ /* 0x000fe200078210ff */
[-C--:B------:R-:W-:Y:S01]  /*4d40*/  FMUL R35, R35, R23.reuse ;  /* 0x0000001723237220 */ /* 0x080fe20000400000 */
[C---:B------:R-:W-:Y:S01]  /*4d50*/  ISETP.GT.AND P5, PT, R18.reuse, 0x8, PT ;  /* 0x000000081200780c */ /* 0x040fe20003fa4270 */
[----:B------:R-:W-:Y:S01]  /*4d60*/  @P2 STG.E desc[UR54][R2.64+0x4], R25 ;  /* 0x0000041902002986 */ /* 0x000fe2000c101936 */
[----:B------:R-:W-:Y:S01]  /*4d70*/  ISETP.GT.AND P4, PT, R18, 0x9, PT ;  /* 0x000000091200780c */ /* 0x000fe20003f84270 */
[----:B------:R-:W-:Y:S01]  /*4d80*/  IMAD.X R5, R5, 0x1, R3, P1 ;  /* 0x0000000105057824 */ /* 0x000fe200008e0603 */
[C---:B------:R-:W-:Y:S01]  /*4d90*/  ISETP.GT.AND P2, PT, R0.reuse, RZ, P5 ;  /* 0x000000ff0000720c */ /* 0x040fe20002f44270 */
[-C--:B------:R-:W-:Y:S01]  /*4da0*/  FMUL R37, R37, R23.reuse ;  /* 0x0000001725257220 */ /* 0x080fe20000400000 */
[----:B------:R-:W-:Y:S01]  /*4db0*/  ISETP.GT.AND P1, PT, R0, RZ, P4 ;  /* 0x000000ff0000720c */ /* 0x000fe20002724270 */
[-C--:B0-----:R-:W-:Y:S01]  /*4dc0*/  FMUL R7, R26, R23.reuse ;  /* 0x000000171a077220 */ /* 0x081fe20000400000 */
[----:B------:R-:W-:Y:S01]  /*4dd0*/  ISETP.GT.AND P4, PT, R0, 0x8, P4 ;  /* 0x000000080000780c */ /* 0x000fe20002784270 */
[-C--:B------:R-:W-:Y:S01]  /*4de0*/  FMUL R39, R39, R23.reuse ;  /* 0x0000001727277220 */ /* 0x080fe20000400000 */
[-C--:B------:R-:W-:Y:S01]  /*4df0*/  FMUL R41, R41, R23.reuse ;  /* 0x0000001729297220 */ /* 0x080fe20000400000 */
[-C--:B------:R-:W-:Y:S01]  /*4e00*/  FMUL R43, R43, R23.reuse ;  /* 0x000000172b2b7220 */ /* 0x080fe20000400000 */
[----:B------:R0:W-:Y:S01]  /*4e10*/  @P3 STG.E desc[UR54][R4.64], R7 ;  /* 0x0000000704003986 */ /* 0x0001e2000c101936 */
[----:B------:R-:W-:Y:S01]  /*4e20*/  ISETP.GT.AND P3, PT, R18, 0x11, PT ;  /* 0x000000111200780c */ /* 0x000fe20003f64270 */
[-C--:B------:R-:W-:Y:S01]  /*4e30*/  FMUL R45, R45, R23.reuse ;  /* 0x000000172d2d7220 */ /* 0x080fe20000400000 */
[-C--:B------:R-:W-:Y:S01]  /*4e40*/  FMUL R47, R47, R23.reuse ;  /* 0x000000172f2f7220 */ /* 0x080fe20000400000 */
[----:B------:R-:W-:Y:S01]  /*4e50*/  @P0 STG.E desc[UR54][R4.64+0x4], R27 ;  /* 0x0000041b04000986 */ /* 0x000fe2000c101936 */
[----:B------:R-:W-:Y:S01]  /*4e60*/  ISETP.GT.AND P0, PT, R0, 0x8, P5 ;  /* 0x000000080000780c */ /* 0x000fe20002f04270 */
[-C--:B------:R-:W-:Y:S01]  /*4e70*/  FMUL R49, R49, R23.reuse ;  /* 0x0000001731317220 */ /* 0x080fe20000400000 */
[----:B------:R-:W-:Y:S01]  /*4e80*/  ISETP.GT.AND P5, PT, R18, 0x10, PT ;  /* 0x000000101200780c */ /* 0x000fe20003fa4270 */
[----:B------:R1:W-:Y:S01]  /*4e90*/  @P2 STG.E desc[UR54][R2.64+0x20], R9 ;  /* 0x0000200902002986 */ /* 0x0003e2000c101936 */
[-C--:B------:R-:W-:Y:S01]  /*4ea0*/  FMUL R51, R51, R23.reuse ;  /* 0x0000001733337220 */ /* 0x080fe20000400000 */
[-C--:B------:R-:W-:Y:S01]  /*4eb0*/  FMUL R53, R53, R23.reuse ;  /* 0x0000001735357220 */ /* 0x080fe20000400000 */
[C---:B------:R-:W-:Y:S01]  /*4ec0*/  ISETP.GT.AND P2, PT, R0.reuse, RZ, P5 ;  /* 0x000000ff0000720c */ /* 0x040fe20002f44270 */
[----:B------:R-:W-:Y:S01]  /*4ed0*/  @P1 STG.E desc[UR54][R2.64+0x24], R29 ;  /* 0x0000241d02001986 */ /* 0x000fe2000c101936 */
[----:B------:R-:W-:Y:S01]  /*4ee0*/  ISETP.GT.AND P1, PT, R0, RZ, P3 ;  /* 0x000000ff0000720c */ /* 0x000fe20001f24270 */
[-C--:B0-----:R-:W-:Y:S01]  /*4ef0*/  FMUL R7, R30, R23.reuse ;  /* 0x000000171e077220 */ /* 0x081fe20000400000 */
[----:B------:R-:W-:Y:S01]  /*4f00*/  ISETP.GT.AND P3, PT, R0, 0x8, P3 ;  /* 0x000000080000780c */ /* 0x000fe20001f64270 */
[-C--:B------:R-:W-:Y:S01]  /*4f10*/  FMUL R55, R55, R23.reuse ;  /* 0x0000001737377220 */ /* 0x080fe20000400000 */
[-C--:B------:R-:W-:Y:S01]  /*4f20*/  FMUL R57, R57, R23.reuse ;  /* 0x0000001739397220 */ /* 0x080fe20000400000 */
[-C--:B------:R-:W-:Y:S01]  /*4f30*/  FMUL R59, R59, R23.reuse ;  /* 0x000000173b3b7220 */ /* 0x080fe20000400000 */
[----:B------:R0:W-:Y:S01]  /*4f40*/  @P0 STG.E desc[UR54][R4.64+0x20], R7 ;  /* 0x0000200704000986 */ /* 0x0001e2000c101936 */
[-C--:B-1----:R-:W-:Y:S01]  /*4f50*/  FMUL R9, R32, R23.reuse ;  /* 0x0000001720097220 */ /* 0x082fe20000400000 */
[----:B------:R-:W-:Y:S01]  /*4f60*/  ISETP.GT.AND P0, PT, R0, 0x8, P5 ;  /* 0x000000080000780c */ /* 0x000fe20002f04270 */
[-C--:B------:R-:W-:Y:S01]  /*4f70*/  FMUL R61, R61, R23.reuse ;  /* 0x000000173d3d7220 */ /* 0x080fe20000400000 */
[----:B------:R-:W-:Y:S01]  /*4f80*/  @P4 STG.E desc[UR54][R4.64+0x24], R31 ;  /* 0x0000241f04004986 */ /* 0x000fe2000c101936 */
[C---:B------:R-:W-:Y:S01]  /*4f90*/  ISETP.GT.AND P5, PT, R18.reuse, 0x18, PT ;  /* 0x000000181200780c */ /* 0x040fe20003fa4270 */
[-C--:B------:R-:W-:Y:S01]  /*4fa0*/  FMUL R63, R63, R23.reuse ;  /* 0x000000173f3f7220 */ /* 0x080fe20000400000 */
[----:B------:R-:W-:Y:S01]  /*4fb0*/  ISETP.GT.AND P4, PT, R18, 0x19, PT ;  /* 0x000000191200780c */ /* 0x000fe20003f84270 */
[----:B------:R1:W-:Y:S01]  /*4fc0*/  @P2 STG.E desc[UR54][R2.64+0x40], R9 ;  /* 0x0000400902002986 */ /* 0x0003e2000c101936 */
[C---:B------:R-:W-:Y:S01]  /*4fd0*/  ISETP.GT.AND P2, PT, R0.reuse, RZ, P5 ;  /* 0x000000ff0000720c */ /* 0x040fe20002f44270 */
[-C--:B------:R-:W-:Y:S01]  /*4fe0*/  FMUL R65, R65, R23.reuse ;  /* 0x0000001741417220 */ /* 0x080fe20000400000 */
[-C--:B------:R-:W-:Y:S01]  /*4ff0*/  FMUL R67, R67, R23.reuse ;  /* 0x0000001743437220 */ /* 0x080fe20000400000 */
        /* <DEDUP_REMOVED lines=29> */
[----:B------:R-:W-:Y:S01]  /*51d0*/  FMUL R87, R87, R23 ;  /* 0x0000001757577220 */ /* 0x000fe20000400000 */
[----:B------:R-:W-:Y:S01]  /*51e0*/  @P4 STG.E desc[UR54][R4.64+0x64], R39 ;  /* 0x0000642704004986 */ /* 0x000fe2000c101936 */
[----:B------:R-:W-:-:S02]  /*51f0*/  ISETP.GT.AND P5, PT, R18, 0x28, PT ;  /* 0x000000281200780c */ /* 0x000fc40003fa4270 */
[----:B------:R-:W-:Y:S01]  /*5200*/  ISETP.GT.AND P4, PT, R18, 0x29, PT ;  /* 0x000000291200780c */ /* 0x000fe20003f84270 */
[----:B------:R1:W-:Y:S01]  /*5210*/  @P2 STG.E desc[UR54][R2.64+0x80], R9 ;  /* 0x0000800902002986 */ /* 0x0003e2000c101936 */
[----:B------:R-:W-:-:S03]  /*5220*/  ISETP.GT.AND P2, PT, R0, RZ, P5 ;  /* 0x000000ff0000720c */ /* 0x000fc60002f44270 */
[----:B------:R-:W-:Y:S01]  /*5230*/  @P1 STG.E desc[UR54][R2.64+0x84], R41 ;  /* 0x0000842902001986 */ /* 0x000fe2000c101936 */
[----:B------:R-:W-:Y:S01]  /*5240*/  ISETP.GT.AND P1, PT, R0, RZ, P4 ;  /* 0x000000ff0000720c */ /* 0x000fe20002724270 */
[----:B0-----:R-:W-:Y:S01]  /*5250*/  FMUL R7, R42, R23 ;  /* 0x000000172a077220 */ /* 0x001fe20000400000 */
[----:B------:R-:W-:-:S04]  /*5260*/  ISETP.GT.AND P4, PT, R0, 0x8, P4 ;  /* 0x000000080000780c */ /* 0x000fc80002784270 */
[----:B------:R0:W-:Y:S01]  /*5270*/  @P0 STG.E desc[UR54][R4.64+0x80], R7 ;  /* 0x0000800704000986 */ /* 0x0001e2000c101936 */
[----:B-1----:R-:W-:Y:S01]  /*5280*/  FMUL R9, R44, R23 ;  /* 0x000000172c097220 */ /* 0x002fe20000400000 */
[----:B------:R-:W-:Y:S02]  /*5290*/  ISETP.GT.AND P0, PT, R0, 0x8, P5 ;  /* 0x000000080000780c */ /* 0x000fe40002f04270 */
[----:B------:R-:W-:Y:S01]  /*52a0*/  @P3 STG.E desc[UR54][R4.64+0x84], R43 ;  /* 0x0000842b04003986 */ /* 0x000fe2000c101936 */
[C---:B------:R-:W-:Y:S02]  /*52b0*/  ISETP.GT.AND P5, PT, R18.reuse, 0x30, PT ;  /* 0x000000301200780c */ /* 0x040fe40003fa4270 */
        /* <DEDUP_REMOVED lines=23> */
[----:B------:R-:W-:-:S03]  /*5430*/  ISETP.GT.AND P5, PT, R18, 0x40, PT ;  /* 0x000000401200780c */ /* 0x000fc60003fa4270 */
[----:B------:R1:W-:Y:S01]  /*5440*/  @P2 STG.E desc[UR54][R2.64+0xe0], R9 ;  /* 0x0000e00902002986 */ /* 0x0003e2000c101936 */
[----:B------:R-:W-:-:S03]  /*5450*/  ISETP.GT.AND P3, PT, R0, RZ, P5 ;  /* 0x000000ff0000720c */ /* 0x000fc60002f64270 */
[----:B------:R-:W-:Y:S01]  /*5460*/  @P1 STG.E desc[UR54][R2.64+0xe4], R53 ;  /* 0x0000e43502001986 */ /* 0x000fe2000c101936 */
[----:B------:R-:W-:Y:S01]  /*5470*/  ISETP.GT.AND P1, PT, R18, 0x41, PT ;  /* 0x000000411200780c */ /* 0x000fe20003f24270 */
[----:B0-----:R-:W-:-:S03]  /*5480*/  FMUL R7, R54, R23 ;  /* 0x0000001736077220 */ /* 0x001fc60000400000 */
[----:B------:R-:W-:Y:S02]  /*5490*/  ISETP.GT.AND P2, PT, R0, RZ, P1 ;  /* 0x000000ff0000720c */ /* 0x000fe40000f44270 */
[----:B------:R0:W-:Y:S01]  /*54a0*/  @P0 STG.E desc[UR54][R4.64+0xe0], R7 ;  /* 0x0000e00704000986 */ /* 0x0001e2000c101936 */
[-C--:B-1----:R-:W-:Y:S01]  /*54b0*/  FMUL R9, R56, R23.reuse ;  /* 0x0000001738097220 */ /* 0x082fe20000400000 */
[C---:B------:R-:W-:Y:S02]  /*54c0*/  ISETP.GT.AND P0, PT, R0.reuse, 0x8, P5 ;  /* 0x000000080000780c */ /* 0x040fe40002f04270 */
[----:B------:R-:W-:Y:S01]  /*54d0*/  @P4 STG.E desc[UR54][R4.64+0xe4], R55 ;  /* 0x0000e43704004986 */ /* 0x000fe2000c101936 */
[----:B------:R-:W-:Y:S02]  /*54e0*/  ISETP.GT.AND P1, PT, R0, 0x8, P1 ;  /* 0x000000080000780c */ /* 0x000fe40000f24270 */
[----:B------:R-:W-:Y:S01]  /*54f0*/  ISETP.GT.AND P5, PT, R18, 0x48, PT ;  /* 0x000000481200780c */ /* 0x000fe20003fa4270 */
[----:B------:R1:W-:Y:S03]  /*5500*/  @P3 STG.E desc[UR54][R2.64+0x100], R9 ;  /* 0x0001000902003986 */ /* 0x0003e6000c101936 */
[----:B------:R-:W-:Y:S01]  /*5510*/  ISETP.GT.AND P4, PT, R0, RZ, P5 ;  /* 0x000000ff0000720c */ /* 0x000fe20002f84270 */
[----:B------:R-:W-:Y:S01]  /*5520*/  @P2 STG.E desc[UR54][R2.64+0x104], R57 ;  /* 0x0001043902002986 */ /* 0x000fe2000c101936 */
[----:B------:R-:W-:Y:S01]  /*5530*/  ISETP.GT.AND P2, PT, R18, 0x49, PT ;  /* 0x000000491200780c */ /* 0x000fe20003f44270 */
[----:B0-----:R-:W-:-:S03]  /*5540*/  FMUL R7, R58, R23 ;  /* 0x000000173a077220 */ /* 0x001fc60000400000 */
[----:B------:R-:W-:Y:S02]  /*5550*/  ISETP.GT.AND P3, PT, R0, RZ, P2 ;  /* 0x000000ff0000720c */ /* 0x000fe40001764270 */
[----:B------:R0:W-:Y:S01]  /*5560*/  @P0 STG.E desc[UR54][R4.64+0x100], R7 ;  /* 0x0001000704000986 */ /* 0x0001e2000c101936 */
[----:B-1----:R-:W-:Y:S01]  /*5570*/  FMUL R9, R60, R23 ;  /* 0x000000173c097220 */ /* 0x002fe20000400000 */
[C---:B------:R-:W-:Y:S02]  /*5580*/  ISETP.GT.AND P2, PT, R0.reuse, 0x8, P2 ;  /* 0x000000080000780c */ /* 0x040fe40001744270 */
[----:B------:R-:W-:Y:S01]  /*5590*/  @P1 STG.E desc[UR54][R4.64+0x104], R59 ;  /* 0x0001043b04001986 */ /* 0x000fe2000c101936 */
[----:B------:R-:W-:Y:S02]  /*55a0*/  ISETP.GT.AND P1, PT, R0, 0x8, P5 ;  /* 0x000000080000780c */ /* 0x000fe40002f24270 */
[C---:B------:R-:W-:Y:S01]  /*55b0*/  ISETP.GT.AND P5, PT, R18.reuse, 0x50, PT ;  /* 0x000000501200780c */ /* 0x040fe20003fa4270 */
[----:B------:R1:W-:Y:S01]  /*55c0*/  @P4 STG.E desc[UR54][R2.64+0x120], R9 ;  /* 0x0001200902004986 */ /* 0x0003e2000c101936 */
[----:B------:R-:W-:-:S03]  /*55d0*/  ISETP.GT.AND P0, PT, R18, 0x51, PT ;  /* 0x000000511200780c */ /* 0x000fc60003f04270 */
[----:B------:R-:W-:Y:S01]  /*55e0*/  @P3 STG.E desc[UR54][R2.64+0x124], R61 ;  /* 0x0001243d02003986 */ /* 0x000fe2000c101936 */
[----:B------:R-:W-:Y:S01]  /*55f0*/  ISETP.GT.AND P3, PT, R0, RZ, P5 ;  /* 0x000000ff0000720c */ /* 0x000fe20002f64270 */
[-C--:B0-----:R-:W-:Y:S01]  /*5600*/  FMUL R7, R62, R23.reuse ;  /* 0x000000173e077220 */ /* 0x081fe20000400000 */
[C---:B------:R-:W-:Y:S02]  /*5610*/  ISETP.GT.AND P4, PT, R0.reuse, RZ, P0 ;  /* 0x000000ff0000720c */ /* 0x040fe40000784270 */
[----:B------:R-:W-:Y:S02]  /*5620*/  ISETP.GT.AND P0, PT, R0, 0x8, P0 ;  /* 0x000000080000780c */ /* 0x000fe40000704270 */
[----:B------:R0:W-:Y:S01]  /*5630*/  @P1 STG.E desc[UR54][R4.64+0x120], R7 ;  /* 0x0001200704001986 */ /* 0x0001e2000c101936 */
[----:B-1----:R-:W-:Y:S01]  /*5640*/  FMUL R9, R64, R23 ;  /* 0x0000001740097220 */ /* 0x002fe20000400000 */
[----:B------:R-:W-:Y:S02]  /*5650*/  ISETP.GT.AND P1, PT, R0, 0x8, P5 ;  /* 0x000000080000780c */ /* 0x000fe40002f24270 */
[----:B------:R-:W-:Y:S01]  /*5660*/  @P2 STG.E desc[UR54][R4.64+0x124], R63 ;  /* 0x0001243f04002986 */ /* 0x000fe2000c101936 */
[----:B------:R-:W-:-:S03]  /*5670*/  ISETP.GT.AND P2, PT, R18, 0x58, PT ;  /* 0x000000581200780c */ /* 0x000fc60003f44270 */
[----:B------:R1:W-:Y:S01]  /*5680*/  @P3 STG.E desc[UR54][R2.64+0x140], R9 ;  /* 0x0001400902003986 */ /* 0x0003e2000c101936 */
[----:B------:R-:W-:Y:S02]  /*5690*/  ISETP.GT.AND P3, PT, R18, 0x59, PT ;  /* 0x000000591200780c */ /* 0x000fe40003f64270 */
[C---:B------:R-:W-:Y:S01]  /*56a0*/  ISETP.GT.AND P5, PT, R0.reuse, RZ, P2 ;  /* 0x000000ff0000720c */ /* 0x040fe200017a4270 */
[----:B------:R-:W-:Y:S01]  /*56b0*/  @P4 STG.E desc[UR54][R2.64+0x144], R65 ;  /* 0x0001444102004986 */ /* 0x000fe2000c101936 */
[----:B------:R-:W-:Y:S01]  /*56c0*/  ISETP.GT.AND P4, PT, R0, RZ, P3 ;  /* 0x000000ff0000720c */ /* 0x000fe20001f84270 */
[-C--:B0-----:R-:W-:Y:S01]  /*56d0*/  FMUL R7, R66, R23.reuse ;  /* 0x0000001742077220 */ /* 0x081fe20000400000 */
[C---:B------:R-:W-:Y:S02]  /*56e0*/  ISETP.GT.AND P2, PT, R0.reuse, 0x8, P2 ;  /* 0x000000080000780c */ /* 0x040fe40001744270 */
[----:B------:R-:W-:Y:S02]  /*56f0*/  ISETP.GT.AND P3, PT, R0, 0x8, P3 ;  /* 0x000000080000780c */ /* 0x000fe40001f64270 */
[----:B------:R0:W-:Y:S01]  /*5700*/  @P1 STG.E desc[UR54][R4.64+0x140], R7 ;  /* 0x0001400704001986 */ /* 0x0001e2000c101936 */
[----:B-1----:R-:W-:Y:S01]  /*5710*/  FMUL R9, R68, R23 ;  /* 0x0000001744097220 */ /* 0x002fe20000400000 */
[----:B------:R-:W-:-:S02]  /*5720*/  ISETP.GT.AND P1, PT, R18, 0x61, PT ;  /* 0x000000611200780c */ /* 0x000fc40003f24270 */
[----:B------:R-:W-:Y:S01]  /*5730*/  @P0 STG.E desc[UR54][R4.64+0x144], R67 ;  /* 0x0001444304000986 */ /* 0x000fe2000c101936 */
[----:B------:R-:W-:-:S03]  /*5740*/  ISETP.GT.AND P0, PT, R18, 0x60, PT ;  /* 0x000000601200780c */ /* 0x000fc60003f04270 */
[----:B------:R1:W-:Y:S01]  /*5750*/  @P5 STG.E desc[UR54][R2.64+0x160], R9 ;  /* 0x0001600902005986 */ /* 0x0003e2000c101936 */
[C---:B------:R-:W-:Y:S02]  /*5760*/  ISETP.GT.AND P5, PT, R0.reuse, RZ, P0 ;  /* 0x000000ff0000720c */ /* 0x040fe400007a4270 */
[C---:B------:R-:W-:Y:S01]  /*5770*/  ISETP.GT.AND P0, PT, R0.reuse, 0x8, P0 ;  /* 0x000000080000780c */ /* 0x040fe20000704270 */
[----:B------:R-:W-:Y:S01]  /*5780*/  @P4 STG.E desc[UR54][R2.64+0x164], R69 ;  /* 0x0001644502004986 */ /* 0x000fe2000c101936 */
[----:B------:R-:W-:Y:S01]  /*5790*/  ISETP.GT.AND P4, PT, R0, RZ, P1 ;  /* 0x000000ff0000720c */ /* 0x000fe20000f84270 */
[----:B0-----:R-:W-:Y:S01]  /*57a0*/  FMUL R7, R70, R23 ;  /* 0x0000001746077220 */ /* 0x001fe20000400000 */
[----:B------:R-:W-:-:S04]  /*57b0*/  ISETP.GT.AND P1, PT, R0, 0x8, P1 ;  /* 0x000000080000780c */ /* 0x000fc80000f24270 */
[----:B------:R0:W-:Y:S01]  /*57c0*/  @P2 STG.E desc[UR54][R4.64+0x160], R7 ;  /* 0x0001600704002986 */ /* 0x0001e2000c101936 */
[----:B-1----:R-:W-:Y:S01]  /*57d0*/  FMUL R9, R72, R23 ;  /* 0x0000001748097220 */ /* 0x002fe20000400000 */
[C---:B------:R-:W-:Y:S02]  /*57e0*/  ISETP.GT.AND P2, PT, R18.reuse, 0x68, PT ;  /* 0x000000681200780c */ /* 0x040fe40003f44270 */
        /* <DEDUP_REMOVED lines=33> */
[----:B------:R-:W-:Y:S01]  /*5a00*/  @P0 STG.E desc[UR54][R4.64+0x1c0], R7 ;  /* 0x0001c00704000986 */ /* 0x000fe2000c101936 */
[----:B-1----:R-:W-:-:S03]  /*5a10*/  FMUL R9, R84, R23 ;  /* 0x0000001754097220 */ /* 0x002fc60000400000 */
[----:B------:R-:W-:Y:S04]  /*5a20*/  @P1 STG.E desc[UR54][R4.64+0x1c4], R83 ;  /* 0x0001c45304001986 */ /* 0x000fe8000c101936 */
[----:B------:R-:W-:Y:S04]  /*5a30*/  @P4 STG.E desc[UR54][R2.64+0x1e0], R9 ;  /* 0x0001e00902004986 */ /* 0x000fe8000c101936 */
[----:B------:R0:W-:Y:S02]  /*5a40*/  @P5 STG.E desc[UR54][R2.64+0x1e4], R85 ;  /* 0x0001e45502005986 */ /* 0x0001e4000c101936 */
[----:B0-----:R-:W-:-:S02]  /*5a50*/  @P2 IMAD.MOV.U32 R2, RZ, RZ, R4 ;  /* 0x000000ffff022224 */ /* 0x001fc400078e0004 */
[----:B------:R-:W-:-:S05]  /*5a60*/  @P2 IMAD.MOV.U32 R3, RZ, RZ, R5 ;  /* 0x000000ffff032224 */ /* 0x000fca00078e0005 */
[----:B------:R0:W-:Y:S04]  /*5a70*/  @P2 STG.E desc[UR54][R2.64+0x1e0], R11 ;  /* 0x0001e00b02002986 */ /* 0x0001e8000c101936 */
[----:B------:R0:W-:Y:S02]  /*5a80*/  @P3 STG.E desc[UR54][R4.64+0x1e4], R87 ;  /* 0x0001e45704003986 */ /* 0x0001e4000c101936 */
.L_x_161:
[----:B------:R-:W-:Y:S05]  /*5a90*/  BSYNC B0 ;  /* 0x0000000000007941 */ /* 0x000fea0003800000 */
.L_x_35:
[----:B0-----:R-:W-:Y:S01]  /*5aa0*/  IMAD.U32 R2, RZ, RZ, UR52 ;  /* 0x00000034ff027e24 */ /* 0x001fe2000f8e00ff */
[----:B------:R-:W-:Y:S01]  /*5ab0*/  ULDC.64 UR4, c[0x0][0x650] ;  /* 0x0001940000047ab9 */ /* 0x000fe20000000a00 */
[----:B------:R-:W-:Y:S01]  /*5ac0*/  IMAD.U32 R3, RZ, RZ, UR53 ;  /* 0x00000035ff037e24 */ /* 0x000fe2000f8e00ff */
[----:B------:R0:W-:Y:S01]  /*5ad0*/  SYNCS.ARRIVE.TRANS64.A1T0 RZ, [R97+UR50], RZ ;  /* 0x000000ff61ff79a7 */ /* 0x0001e20008100032 */
[----:B------:R-:W-:Y:S01]  /*5ae0*/  PRMT R0, RZ, 0x7610, R0 ;  /* 0x00007610ff007816 */ /* 0x000fe20000000000 */
[----:B------:R-:W-:Y:S01]  /*5af0*/  IMAD.MOV.U32 R18, RZ, RZ, -0x1 ;  /* 0xffffffffff127424 */ /* 0x000fe200078e00ff */
[----:B------:R-:W-:Y:S01]  /*5b00*/  LEA R16, P0, R2, R16, 0x1 ;  /* 0x0000001002107211 */ /* 0x000fe200078008ff */
[----:B------:R-:W-:Y:S02]  /*5b10*/  IMAD.MOV.U32 R2, RZ, RZ, -0x1 ;  /* 0xffffffffff027424 */ /* 0x000fe400078e00ff */
[----:B------:R-:W-:Y:S01]  /*5b20*/  IMAD.MOV.U32 R19, RZ, RZ, -0x1 ;  /* 0xffffffffff137424 */ /* 0x000fe200078e00ff */
[----:B------:R-:W-:-:S02]  /*5b30*/  IADD3.X R17, R17, UR41, RZ, P0, !PT ;  /* 0x0000002911117c10 */ /* 0x000fc400087fe4ff */
[----:B------:R-:W-:-:S04]  /*5b40*/  ISETP.GE.U32.AND P0, PT, R16, UR4, PT ;  /* 0x0000000410007c0c */ /* 0x000fc8000bf06070 */
[----:B------:R-:W-:-:S13]  /*5b50*/  ISETP.GE.U32.AND.EX P0, PT, R17, UR5, PT, P0 ;  /* 0x0000000511007c0c */ /* 0x000fda000bf06100 */
[----:B0-----:R-:W-:Y:S05]  /*5b60*/  @P0 BRA `(.L_x_162) ;  /* 0x0000000400700947 */ /* 0x001fea0003800000 */
[----:B------:R-:W0:Y:S01]  /*5b70*/  S2UR UR7, SR_CTAID.X ;  /* 0x00000000000779c3 */ /* 0x000e220000002500 */
[----:B------:R-:W-:Y:S01]  /*5b80*/  ULDC.64 UR4, c[0x0][0x628] ;  /* 0x00018a0000047ab9 */ /* 0x000fe20000000a00 */
[----:B------:R-:W-:Y:S01]  /*5b90*/  ULDC UR6, c[0x0][0x150] ;  /* 0x0000540000067ab9 */ /* 0x000fe20000000800 */
[----:B------:R-:W-:Y:S01]  /*5ba0*/  ISETP.NE.U32.AND P0, PT, RZ, UR4, PT ;  /* 0x00000004ff007c0c */ /* 0x000fe2000bf05070 */
[----:B------:R-:W-:Y:S01]  /*5bb0*/  ULDC UR15, c[0x0][0x630] ;  /* 0x00018c00000f7ab9 */ /* 0x000fe20000000800 */
[C---:B------:R-:W-:Y:S02]  /*5bc0*/  R2UR UR17, R16.reuse ;  /* 0x00000000101172ca */ /* 0x040fe400000e0000 */
[----:B------:R-:W-:Y:S01]  /*5bd0*/  ISETP.NE.AND.EX P0, PT, RZ, UR5, PT, P0 ;  /* 0x00000005ff007c0c */ /* 0x000fe2000bf05300 */
[----:B------:R-:W1:Y:S01]  /*5be0*/  S2UR UR16, SR_CTAID.Y ;  /* 0x00000000001079c3 */ /* 0x000e620000002600 */
[----:B------:R-:W-:Y:S02]  /*5bf0*/  R2UR UR12, R16 ;  /* 0x00000000100c72ca */ /* 0x000fe400000e0000 */
[----:B------:R-:W-:-:S02]  /*5c00*/  R2UR UR13, R17 ;  /* 0x00000000110d72ca */ /* 0x000fc400000e0000 */
[----:B0-----:R-:W-:-:S05]  /*5c10*/  I2FP.F32.U32 R0, UR7 ;  /* 0x0000000700007c45 */ /* 0x001fca0008201000 */
[----:B------:R-:W-:Y:S01]  /*5c20*/  FMUL R0, R0, UR6 ;  /* 0x0000000600007c20 */ /* 0x000fe20008400000 */
[----:B------:R-:W-:Y:S01]  /*5c30*/  ULDC UR6, c[0x0][0x154] ;  /* 0x0000550000067ab9 */ /* 0x000fe20000000800 */
[----:B-1----:R-:W-:-:S04]  /*5c40*/  I2FP.F32.U32 R2, UR16 ;  /* 0x0000001000027c45 */ /* 0x002fc80008201000 */
[----:B------:R-:W0:Y:S01]  /*5c50*/  F2I.U32.TRUNC.NTZ R0, R0 ;  /* 0x0000000000007305 */ /* 0x000e22000020f000 */
[----:B------:R-:W-:Y:S01]  /*5c60*/  FMUL R2, R2, UR6 ;  /* 0x0000000602027c20 */ /* 0x000fe20008400000 */
[----:B------:R-:W-:Y:S06]  /*5c70*/  @!P0 BRA `(.L_x_163) ;  /* 0x0000000000308947 */ /* 0x000fec0003800000 */
        /* <DEDUP_REMOVED lines=12> */
.L_x_163:
[----:B------:R-:W-:Y:S01]  /*5d40*/  USHF.R.U64 UR6, UR12, UR15, UR13 ;  /* 0x0000000f0c067299 */ /* 0x000fe2000800120d */
[----:B------:R-:W-:Y:S01]  /*5d50*/  R2UR UR5, R17 ;  /* 0x00000000110572ca */ /* 0x000fe200000e0000 */
[----:B------:R-:W-:Y:S01]  /*5d60*/  USHF.R.U32.HI UR4, URZ, UR15, UR13 ;  /* 0x0000000f3f047299 */ /* 0x000fe2000801160d */
[----:B------:R-:W1:Y:S01]  /*5d70*/  F2I.U32.TRUNC.NTZ R2, R2 ;  /* 0x0000000200027305 */ /* 0x000e62000020f000 */
[----:B------:R-:W-:Y:S01]  /*5d80*/  UIADD3 UR9, UP0, URZ, -UR6, URZ ;  /* 0x800000063f097290 */ /* 0x000fe2000ff1e03f */
[----:B------:R-:W-:Y:S01]  /*5d90*/  ULDC.64 UR10, c[0x0][0x620] ;  /* 0x00018800000a7ab9 */ /* 0x000fe20000000a00 */
[----:B------:R-:W-:Y:S02]  /*5da0*/  ULDC UR14, c[0x0][0x608] ;  /* 0x00018200000e7ab9 */ /* 0x000fe40000000800 */
[----:B------:R-:W-:Y:S01]  /*5db0*/  UIADD3.X UR4, URZ, ~UR4, URZ, UP0, !UPT ;  /* 0x800000043f047290 */ /* 0x000fe200087fe43f */
[----:B------:R-:W-:Y:S01]  /*5dc0*/  ULDC UR15, c[0x0][0x658] ;  /* 0x00019600000f7ab9 */ /* 0x000fe20000000800 */
[----:B------:R-:W-:-:S02]  /*5dd0*/  ULDC UR12, c[0x0][0x144] ;  /* 0x00005100000c7ab9 */ /* 0x000fc40000000800 */
[----:B------:R-:W-:Y:S01]  /*5de0*/  UIMAD UR8, UR4, UR10, URZ ;  /* 0x0000000a040872a4 */ /* 0x000fe2000f8e023f */
[----:B------:R-:W-:Y:S02]  /*5df0*/  ULDC UR22, c[0x0][0x148] ;  /* 0x0000520000167ab9 */ /* 0x000fe40000000800 */
[----:B------:R-:W-:Y:S01]  /*5e00*/  UMOV UR4, UR17 ;  /* 0x0000001100047c82 */ /* 0x000fe20008000000 */
[----:B------:R-:W-:Y:S02]  /*5e10*/  UIMAD UR8, UR9, UR11, UR8 ;  /* 0x0000000b090872a4 */ /* 0x000fe4000f8e0208 */
[----:B------:R-:W-:Y:S01]  /*5e20*/  UIMAD.WIDE.U32 UR4, UR9, UR10, UR4 ;  /* 0x0000000a090472a5 */ /* 0x000fe2000f8e0004 */
[----:B0-----:R-:W-:Y:S01]  /*5e30*/  R2UR UR9, R0 ;  /* 0x00000000000972ca */ /* 0x001fe200000e0000 */
[----:B------:R-:W-:Y:S01]  /*5e40*/  ULDC UR20, c[0x0][0x648] ;  /* 0x0001920000147ab9 */ /* 0x000fe20000000800 */
[----:B-1----:R-:W-:Y:S01]  /*5e50*/  R2UR UR13, R2 ;  /* 0x00000000020d72ca */ /* 0x002fe200000e0000 */
[----:B------:R-:W-:Y:S01]  /*5e60*/  UIADD3 UR8, UR5, UR8, URZ ;  /* 0x0000000805087290 */ /* 0x000fe2000fffe03f */
[----:B------:R-:W-:-:S02]  /*5e70*/  ULDC UR21, c[0x0][0x638] ;  /* 0x00018e0000157ab9 */ /* 0x000fc40000000800 */
[----:B------:R-:W-:Y:S02]  /*5e80*/  ULDC UR5, c[0x0][0x618] ;  /* 0x0001860000057ab9 */ /* 0x000fe40000000800 */
[----:B------:R-:W-:Y:S02]  /*5e90*/  USHF.R.U64 UR10, UR4, UR5, UR8 ;  /* 0x00000005040a7299 */ /* 0x000fe40008001208 */
[----:B------:R-:W-:-:S03]  /*5ea0*/  USHF.R.U32.HI UR8, URZ, UR5, UR8 ;  /* 0x000000053f087299 */ /* 0x000fc60008011608 */
[----:B------:R-:W-:Y:S01]  /*5eb0*/  ULDC.64 UR4, c[0x0][0x640] ;  /* 0x0001900000047ab9 */ /* 0x000fe20000000a00 */
[----:B------:R-:W-:Y:S01]  /*5ec0*/  USHF.R.U64 UR11, UR10, UR14, UR8 ;  /* 0x0000000e0a0b7299 */ /* 0x000fe20008001208 */
[----:B------:R-:W-:Y:S01]  /*5ed0*/  ISETP.NE.U32.AND P0, PT, RZ, UR4, PT ;  /* 0x00000004ff007c0c */ /* 0x000fe2000bf05070 */
[----:B------:R-:W-:Y:S02]  /*5ee0*/  USHF.R.U32.HI UR8, URZ, UR14, UR8 ;  /* 0x0000000e3f087299 */ /* 0x000fe40008011608 */
[----:B------:R-:W-:Y:S01]  /*5ef0*/  UIADD3 UR9, -UR9, URZ, URZ ;  /* 0x0000003f09097290 */ /* 0x000fe2000fffe13f */
[----:B------:R-:W-:Y:S01]  /*5f00*/  ISETP.NE.AND.EX P0, PT, RZ, UR5, PT, P0 ;  /* 0x00000005ff007c0c */ /* 0x000fe2000bf05300 */
[----:B------:R-:W-:Y:S02]  /*5f10*/  USHF.R.U64 UR17, UR11, UR15, UR8 ;  /* 0x0000000f0b117299 */ /* 0x000fe40008001208 */
[----:B------:R-:W-:Y:S02]  /*5f20*/  UIADD3 UR18, -UR13, URZ, URZ ;  /* 0x0000003f0d127290 */ /* 0x000fe4000fffe13f */
[----:B------:R-:W-:-:S02]  /*5f30*/  USHF.R.U32.HI UR15, URZ, UR15, UR8 ;  /* 0x0000000f3f0f7299 */ /* 0x000fc40008011608 */
[----:B------:R-:W-:Y:S01]  /*5f40*/  UIMAD UR19, UR12, UR9, UR7 ;  /* 0x000000090c1372a4 */ /* 0x000fe2000f8e0207 */
[----:B------:R-:W-:-:S05]  /*5f50*/  UMOV UR14, UR17 ;  /* 0x00000011000e7c82 */ /* 0x000fca0008000000 */
[----:B------:R-:W-:Y:S06]  /*5f60*/  @!P0 BRA `(.L_x_164) ;  /* 0x0000000000288947 */ /* 0x000fec0003800000 */
        /* <DEDUP_REMOVED lines=10> */
.L_x_164:
[----:B------:R-:W-:Y:S01]  /*6010*/  UISETP.NE.AND UP0, UPT, UR38, URZ, UPT ;  /* 0x0000003f2600728c */ /* 0x000fe2000bf05270 */
[----:B------:R-:W-:Y:S01]  /*6020*/  IMAD.MOV.U32 R0, RZ, RZ, 0x1 ;  /* 0x00000001ff007424 */ /* 0x000fe200078e00ff */
[----:B------:R-:W-:Y:S01]  /*6030*/  USHF.R.U64 UR5, UR14, UR20, UR15 ;  /* 0x000000140e057299 */ /* 0x000fe2000800120f */
[----:B------:R-:W-:Y:S01]  /*6040*/  IMAD.U32 R19, RZ, RZ, UR6 ;  /* 0x00000006ff137e24 */ /* 0x000fe2000f8e00ff */
[----:B------:R-:W-:Y:S02]  /*6050*/  ULOP3.LUT UR4, UR11, UR47, URZ, 0xc0, !UPT ;  /* 0x0000002f0b047292 */ /* 0x000fe4000f8ec03f */
[----:B------:R-:W-:Y:S02]  /*6060*/  UIADD3 UR7, -UR5, URZ, URZ ;  /* 0x0000003f05077290 */ /* 0x000fe4000fffe13f */
[----:B------:R-:W-:Y:S02]  /*6070*/  UIMAD UR4, UR44, UR5, UR4 ;  /* 0x000000052c0472a4 */ /* 0x000fe4000f8e0204 */
[----:B------:R-:W-:-:S02]  /*6080*/  ULOP3.LUT UR10, UR10, UR43, URZ, 0xc0, !UPT ;  /* 0x0000002b0a0a7292 */ /* 0x000fc4000f8ec03f */
[----:B------:R-:W-:Y:S02]  /*6090*/  @UP0 UIMAD UR19, UR22, UR18, UR16 ;  /* 0x00000012161302a4 */ /* 0x000fe4000f8e0210 */
[----:B------:R-:W-:Y:S01]  /*60a0*/  UIMAD UR5, UR7, UR21, UR17 ;  /* 0x00000015070572a4 */ /* 0x000fe2000f8e0211 */
[----:B------:R-:W-:Y:S02]  /*60b0*/  ULDC UR8, c[0x0][0x600] ;  /* 0x0001800000087ab9 */ /* 0x000fe40000000800 */
[----:B------:R-:W-:Y:S01]  /*60c0*/  ULDC UR7, c[0x0][0x610] ;  /* 0x0001840000077ab9 */ /* 0x000fe20000000800 */
[----:B------:R-:W-:Y:S02]  /*60d0*/  UIMAD UR5, UR5, UR8, UR10 ;  /* 0x00000008050572a4 */ /* 0x000fe4000f8e020a */
[----:B------:R-:W-:-:S04]  /*60e0*/  UIMAD UR4, UR4, UR7, UR19 ;  /* 0x00000007040472a4 */ /* 0x000fc8000f8e0213 */
[----:B------:R-:W-:Y:S02]  /*60f0*/  USEL UR7, UR5, UR4, !UP0 ;  /* 0x0000000405077287 */ /* 0x000fe4000c000000 */
[----:B------:R-:W-:-:S04]  /*6100*/  USEL UR4, UR4, UR5, !UP0 ;  /* 0x0000000504047287 */ /* 0x000fc8000c000000 */
[----:B------:R-:W-:Y:S02]  /*6110*/  IMAD.U32 R2, RZ, RZ, UR7 ;  /* 0x00000007ff027e24 */ /* 0x000fe4000f8e00ff */
[----:B------:R-:W-:-:S07]  /*6120*/  IMAD.U32 R18, RZ, RZ, UR4 ;  /* 0x00000004ff127e24 */ /* 0x000fce000f8e00ff */
.L_x_162:
[----:B------:R-:W-:Y:S01]  /*6130*/  UIADD3 UR45, UR36, UR45, URZ ;  /* 0x0000002d242d7290 */ /* 0x000fe2000fffe03f */
[----:B------:R-:W-:Y:S02]  /*6140*/  LOP3.LUT P0, RZ, R0, 0xff, RZ, 0xc0, !PT ;  /* 0x000000ff00ff7812 */ /* 0x000fe4000780c0ff */
[----:B------:R-:W-:Y:S01]  /*6150*/  LOP3.LUT R100, R100, 0x1, RZ, 0x3c, !PT ;  /* 0x0000000164647812 */ /* 0x000fe200078e3cff */
[----:B------:R-:W-:Y:S02]  /*6160*/  USHF.R.U32.HI UR4, URZ, 0x2, UR45 ;  /* 0x000000023f047899 */ /* 0x000fe4000801162d */
[----:B------:R-:W-:Y:S02]  /*6170*/  UISETP.GT.U32.AND UP0, UPT, UR45, 0x3, UPT ;  /* 0x000000032d00788c */ /* 0x000fe4000bf04070 */
[----:B------:R-:W-:Y:S02]  /*6180*/  ULOP3.LUT UR4, UR4, 0x1, URZ, 0xc0, !UPT ;  /* 0x0000000104047892 */ /* 0x000fe4000f8ec03f */
[----:B------:R-:W-:-:S02]  /*6190*/  UISETP.LT.U32.AND UP0, UPT, UR36, 0x4, UP0 ;  /* 0x000000042400788c */ /* 0x000fc40008701070 */
[----:B------:R-:W-:Y:S02]  /*61a0*/  UISETP.NE.U32.AND UP1, UPT, UR4, 0x1, UPT ;  /* 0x000000010400788c */ /* 0x000fe4000bf25070 */
[----:B------:R-:W-:Y:S02]  /*61b0*/  USEL UR5, URZ, 0x1, !UP0 ;  /* 0x000000013f057887 */ /* 0x000fe4000c000000 */
[----:B------:R-:W-:Y:S02]  /*61c0*/  UISETP.GT.U32.AND UP1, UPT, UR36, 0x3, !UP1 ;  /* 0x000000032400788c */ /* 0x000fe4000cf24070 */
[----:B------:R-:W-:Y:S02]  /*61d0*/  ULOP3.LUT UR45, UR45, 0x3, URZ, 0xc0, !UPT ;  /* 0x000000032d2d7892 */ /* 0x000fe4000f8ec03f */
[----:B------:R-:W-:-:S04]  /*61e0*/  USEL UR4, URZ, 0x1, !UP1 ;  /* 0x000000013f047887 */ /* 0x000fc8000c800000 */
[----:B------:R-:W-:Y:S01]  /*61f0*/  ULOP3.LUT UR48, UR4, UR48, UR5, 0x96, !UPT ;  /* 0x0000003004307292 */ /* 0x000fe2000f8e9605 */
[----:B------:R-:W-:Y:S11]  /*6200*/  @P0 BRA `(.L_x_165) ;  /* 0xffffffb400780947 */ /* 0x000ff6000383ffff */
[----:B------:R-:W-:Y:S05]  /*6210*/  EXIT ;  /* 0x000000000000794d */ /* 0x000fea0003800000 */
.L_x_16:
[----:B------:R-:W-:-:S08]  /*6220*/  ISETP.NE.AND P0, PT, RZ, UR6, PT ;  /* 0x00000006ff007c0c */ /* 0x000fd0000bf05270 */
[----:B-----5:R-:W0:-:S00]  /*6230*/  USETMAXREG.DEALLOC.CTAPOOL 0x28 ;  /* 0x00000028000079c8 */ /* 0x020e0000080e0500 */
[----:B------:R-:W-:Y:S05]  /*6240*/  @P0 EXIT ;  /* 0x000000000000094d */ /* 0x000fea0003800000 */
[----:B0-----:R-:W-:Y:S01]  /*6250*/  LOP3.LUT P0, RZ, R0, 0xff, RZ, 0xc0, !PT ;  /* 0x000000ff00ff7812 */ /* 0x001fe2000780c0ff */
[----:B------:R-:W-:Y:S02]  /*6260*/  IMAD.MOV.U32 R8, RZ, RZ, 0x1 ;  /* 0x00000001ff087424 */ /* 0x000fe400078e00ff */
[----:B------:R-:W-:-:S10]  /*6270*/  IMAD.MOV.U32 R0, RZ, RZ, RZ ;  /* 0x000000ffff007224 */ /* 0x000fd400078e00ff */
[----:B------:R-:W-:Y:S05]  /*6280*/  @!P0 BRA `(.L_x_166) ;  /* 0x0000000c00648947 */ /* 0x000fea0003800000 */
[----:B------:R-:W0:Y:S01]  /*6290*/  S2UR UR8, SR_CgaCtaId ;  /* 0x00000000000879c3 */ /* 0x000e220000008800 */
[----:B------:R-:W-:Y:S01]  /*62a0*/  LOP3.LUT P0, RZ, R3, 0x1f, RZ, 0xc0, !PT ;  /* 0x0000001f03ff7812 */ /* 0x000fe2000780c0ff */
[----:B------:R-:W-:Y:S01]  /*62b0*/  ULDC UR5, c[0x0][0x658] ;  /* 0x0001960000057ab9 */ /* 0x000fe20000000800 */
[----:B------:R-:W-:Y:S01]  /*62c0*/  UMOV UR6, 0xffffffff ;  /* 0xffffffff00067882 */ /* 0x000fe20000000000 */
[----:B------:R-:W-:Y:S01]  /*62d0*/  BSSY B0, `(.L_x_166) ;  /* 0x00000d4000007945 */ /* 0x000fe20003800000 */
[----:B------:R-:W-:Y:S01]  /*62e0*/  USHF.L.U32 UR6, UR6, UR5, URZ ;  /* 0x0000000506067299 */ /* 0x000fe2000800063f */
[C---:B------:R-:W-:Y:S01]  /*62f0*/  ISETP.NE.AND P3, PT, R4.reuse, RZ, PT ;  /* 0x000000ff0400720c */ /* 0x040fe20003f65270 */
[----:B------:R-:W-:Y:S01]  /*6300*/  IMAD.MOV.U32 R10, RZ, RZ, 0x1 ;  /* 0x00000001ff0a7424 */ /* 0x000fe200078e00ff */
[----:B------:R-:W-:Y:S01]  /*6310*/  ISETP.NE.OR P0, PT, R4, RZ, !P0 ;  /* 0x000000ff0400720c */ /* 0x000fe20004705670 */
[----:B------:R-:W-:Y:S01]  /*6320*/  IMAD.MOV.U32 R8, RZ, RZ, 0x1 ;  /* 0x00000001ff087424 */ /* 0x000fe200078e00ff */
[----:B------:R-:W-:Y:S01]  /*6330*/  ULDC UR4, c[0x0][0x600] ;  /* 0x0001800000047ab9 */ /* 0x000fe20000000800 */
[----:B------:R-:W-:Y:S01]  /*6340*/  IMAD.MOV.U32 R0, RZ, RZ, RZ ;  /* 0x000000ffff007224 */ /* 0x000fe200078e00ff */
[----:B------:R-:W-:Y:S01]  /*6350*/  UMOV UR7, 0x1 ;  /* 0x0000000100077882 */ /* 0x000fe20000000000 */
[----:B------:R-:W-:-:S02]  /*6360*/  UIADD3 UR21, UR37, 0x1, URZ ;  /* 0x0000000125157890 */ /* 0x000fc4000fffe03f */
[----:B------:R-:W-:Y:S02]  /*6370*/  ULOP3.LUT UR13, UR40, 0x2, URZ, 0xfc, !UPT ;  /* 0x00000002280d7892 */ /* 0x000fe4000f8efc3f */
[----:B------:R-:W-:Y:S02]  /*6380*/  UIADD3 UR4, UR4, -0x1, URZ ;  /* 0xffffffff04047890 */ /* 0x000fe4000fffe03f */
[----:B------:R-:W-:Y:S02]  /*6390*/  USHF.L.U32 UR5, UR7, UR5, URZ ;  /* 0x0000000507057299 */ /* 0x000fe4000800063f */
[----:B------:R-:W-:Y:S01]  /*63a0*/  ULOP3.LUT UR6, URZ, UR6, URZ, 0x33, !UPT ;  /* 0x000000063f067292 */ /* 0x000fe2000f8e333f */
[----:B------:R-:W-:Y:S01]  /*63b0*/  ULDC.64 UR30, c[0x0][0x198] ;  /* 0x00006600001e7ab9 */ /* 0x000fe20000000a00 */
[----:B0-----:R-:W-:-:S10]  /*63c0*/  IMAD.U32 R9, RZ, RZ, UR8 ;  /* 0x00000008ff097e24 */ /* 0x001fd4000f8e00ff */
.L_x_178:
[----:B------:R-:W-:-:S03]  /*63d0*/  UMOV UR7, 0xffffffff ;  /* 0xffffffff00077882 */ /* 0x000fc60000000000 */
[----:B------:R-:W-:Y:S05]  /*63e0*/  BRA.DIV UR7, `(.L_x_167) ;  /* 0x0000001207247947 */ /* 0x000fea000b800000 */
[----:B------:R-:W-:-:S13]  /*63f0*/  ELECT P6, URZ, PT ;  /* 0x00000000003f782f */ /* 0x000fda00038c0000 */
.L_x_191:
[----:B------:R-:W0:Y:S01]  /*6400*/  LDC R3, c[0x0][0x28c] ;  /* 0x0000a300ff037b82 */ /* 0x000e220000000800 */
[----:B------:R-:W-:Y:S01]  /*6410*/  BSSY B1, `(.L_x_168) ;  /* 0x0000049000017945 */ /* 0x000fe20003800000 */
[----:B0-----:R-:W-:-:S13]  /*6420*/  ISETP.LT.OR P6, PT, R3, 0x1, !P6 ;  /* 0x000000010300780c */ /* 0x001fda00077c1670 */
[----:B------:R-:W-:Y:S05]  /*6430*/  @P6 BRA `(.L_x_169) ;  /* 0x0000000400186947 */ /* 0x000fea0003800000 */
[----:B------:R-:W-:Y:S02]  /*6440*/  IMAD R9, R18, 0x4, R9 ;  /* 0x0000000412097824 */ /* 0x000fe400078e0209 */
[----:B------:R-:W-:Y:S02]  /*6450*/  IMAD.SHL.U32 R7, R2, 0x80, RZ ;  /* 0x0000008002077824 */ /* 0x000fe400078e00ff */
[----:B------:R-:W-:Y:S02]  /*6460*/  IMAD.MOV.U32 R13, RZ, RZ, RZ ;  /* 0x000000ffff0d7224 */ /* 0x000fe400078e00ff */
[----:B------:R-:W-:Y:S02]  /*6470*/  IMAD.U32 R14, RZ, RZ, UR21 ;  /* 0x00000015ff0e7e24 */ /* 0x000fe4000f8e00ff */
[----:B------:R-:W-:Y:S02]  /*6480*/  IMAD.MOV.U32 R2, RZ, RZ, R8 ;  /* 0x000000ffff027224 */ /* 0x000fe400078e0008 */
[----:B------:R-:W-:-:S02]  /*6490*/  IMAD.MOV.U32 R4, RZ, RZ, R0 ;  /* 0x000000ffff047224 */ /* 0x000fc400078e0000 */
[----:B------:R-:W-:-:S07]  /*64a0*/  IMAD.SHL.U32 R6, R9, 0x10, RZ ;  /* 0x0000001009067824 */ /* 0x000fce00078e00ff */
.L_x_173:
[----:B------:R-:W0:Y:S01]  /*64b0*/  S2UR UR7, SR_CgaCtaId ;  /* 0x00000000000779c3 */ /* 0x000e220000008800 */
[----:B------:R-:W-:Y:S02]  /*64c0*/  MOV R12, 0x400 ;  /* 0x00000400000c7802 */ /* 0x000fe40000000f00 */
[----:B------:R-:W-:-:S05]  /*64d0*/  SHF.L.U32 R3, R2, 0x1f, RZ ;  /* 0x0000001f02037819 */ /* 0x000fca00000006ff */
[----:B------:R-:W1:Y:S01]  /*64e0*/  @!P3 LDC R5, c[0x0][0x500] ;  /* 0x00014000ff05bb82 */ /* 0x000e620000000800 */
[----:B0-----:R-:W-:-:S05]  /*64f0*/  IMAD.U32 R9, RZ, RZ, UR7 ;  /* 0x00000007ff097e24 */ /* 0x001fca000f8e00ff */
[----:B------:R-:W-:-:S05]  /*6500*/  LEA R11, R9, R12, 0x18 ;  /* 0x0000000c090b7211 */ /* 0x000fca00078ec0ff */
[----:B------:R-:W-:-:S04]  /*6510*/  IMAD R12, R4, 0x8, R11 ;  /* 0x00000008040c7824 */ /* 0x000fc800078e020b */
[----:B------:R-:W0:Y:S02]  /*6520*/  SYNCS.PHASECHK.TRANS64.TRYWAIT P1, [R12+URZ+0x20], R3 ;  /* 0x000020030c0075a7 */ /* 0x000e24000802017f */
[----:B01----:R-:W-:Y:S05]  /*6530*/  @!P1 BRA `(.L_x_170) ;  /* 0x0000000c00f09947 */ /* 0x003fea0003800000 */
.L_x_192:
[----:B------:R-:W-:Y:S01]  /*6540*/  UPRMT UR7, UR13, 0x9910, URZ ;  /* 0x000099100d077896 */ /* 0x000fe2000800003f */
[----:B------:R1:W-:Y:S03]  /*6550*/  @!P3 SYNCS.ARRIVE.TRANS64 RZ, [R12+URZ], R5 ;  /* 0x000000050cffb9a7 */ /* 0x0003e6000800003f */
[----:B------:R-:W-:-:S06]  /*6560*/  UISETP.NE.AND UP0, UPT, UR7, 0x2, UPT ;  /* 0x000000020700788c */ /* 0x000fcc000bf05270 */
[----:B------:R-:W-:-:S13]  /*6570*/  PLOP3.LUT P1, PT, PT, PT, UP0, 0x80, 0x0 ;  /* 0x000000000000781c */ /* 0x000fda0003f2f008 */
[----:B-1----:R-:W-:Y:S05]  /*6580*/  @P1 BRA `(.L_x_171) ;  /* 0x0000000000041947 */ /* 0x002fea0003800000 */
[----:B------:R-:W-:Y:S01]  /*6590*/  BPT.TRAP 0x1 ;  /* 0x000000040000795c */ /* 0x000fe20000300000 */
.L_x_171:
[----:B------:R-:W-:Y:S05]  /*65a0*/  @P0 BRA `(.L_x_172) ;  /* 0x0000000000040947 */ /* 0x000fea0003800000 */
[----:B------:R-:W-:Y:S01]  /*65b0*/  BPT.TRAP 0x1 ;  /* 0x000000040000795c */ /* 0x000fe20000300000 */
.L_x_172:
[----:B0-----:R-:W-:Y:S01]  /*65c0*/  IMAD R3, R4, 0x8, R9 ;  /* 0x0000000804037824 */ /* 0x001fe200078e0209 */
[----:B------:R-:W-:Y:S01]  /*65d0*/  R2UR UR34, R13 ;  /* 0x000000000d2272ca */ /* 0x000fe200000e0000 */
[----:B------:R-:W-:Y:S01]  /*65e0*/  VIADD R14, R14, 0xffffffff ;  /* 0xffffffff0e0e7836 */ /* 0x000fe20000000000 */
[----:B------:R-:W-:Y:S01]  /*65f0*/  R2UR UR33, R12 ;  /* 0x000000000c2172ca */ /* 0x000fe200000e0000 */
[----:B------:R-:W-:Y:S01]  /*6600*/  IMAD.SHL.U32 R3, R3, 0x200, RZ ;  /* 0x0000020003037824 */ /* 0x000fe200078e00ff */
[----:B------:R-:W-:Y:S01]  /*6610*/  R2UR UR36, R19 ;  /* 0x00000000132472ca */ /* 0x000fe200000e0000 */
[----:B------:R-:W-:Y:S01]  /*6620*/  UIADD3 UR14, UP0, UR30, 0xf0, URZ ;  /* 0x000000f01e0e7890 */ /* 0x000fe2000ff1e03f */
[----:B------:R-:W-:Y:S01]  /*6630*/  R2UR UR35, R6 ;  /* 0x00000000062372ca */ /* 0x000fe200000e0000 */
[--C-:B------:R-:W-:Y:S01]  /*6640*/  IMAD R3, R3, 0x4, R11.reuse ;  /* 0x0000000403037824 */ /* 0x100fe200078e020b */
[----:B------:R-:W-:Y:S01]  /*6650*/  R2UR UR19, R7 ;  /* 0x00000000071372ca */ /* 0x000fe200000e0000 */
[----:B------:R-:W-:Y:S01]  /*6660*/  IMAD R11, R4, 0x8000, R11 ;  /* 0x00008000040b7824 */ /* 0x000fe200078e020b */
[----:B------:R-:W-:Y:S01]  /*6670*/  UIADD3 UR42, UP1, UR30, 0x1f0, URZ ;  /* 0x000001f01e2a7890 */ /* 0x000fe2000ff3e03f */
[----:B------:R-:W-:Y:S01]  /*6680*/  ISETP.GT.AND P2, PT, R14, 0x1, PT ;  /* 0x000000010e00780c */ /* 0x000fe20003f44270 */
[----:B------:R-:W-:Y:S01]  /*6690*/  UIADD3.X UR15, URZ, UR31, URZ, UP0, !UPT ;  /* 0x0000001f3f0f7290 */ /* 0x000fe200087fe43f */
[----:B------:R-:W-:Y:S01]  /*66a0*/  R2UR UR24, R3 ;  /* 0x00000000031872ca */ /* 0x000fe200000e0000 */
[----:B------:R-:W-:Y:S01]  /*66b0*/  UIADD3 UR26, UR34, 0x20, URZ ;  /* 0x00000020221a7890 */ /* 0x000fe2000fffe03f */
[----:B------:R-:W-:Y:S01]  /*66c0*/  R2UR UR8, R11 ;  /* 0x000000000b0872ca */ /* 0x000fe200000e0000 */
[----:B------:R-:W-:Y:S01]  /*66d0*/  UIADD3.X UR43, URZ, UR31, URZ, UP1, !UPT ;  /* 0x0000001f3f2b7290 */ /* 0x000fe20008ffe43f */
[----:B------:R-:W-:Y:S01]  /*66e0*/  VIADD R4, R4, 0x1 ;  /* 0x0000000104047836 */ /* 0x000fe20000000000 */
[----:B------:R-:W-:Y:S01]  /*66f0*/  UMOV UR7, 0xf0000 ;  /* 0x000f000000077882 */ /* 0x000fe20000000000 */
[----:B------:R-:W-:Y:S01]  /*6700*/  UMOV UR22, 0x0 ;  /* 0x0000000000167882 */ /* 0x000fe20000000000 */
[----:B------:R-:W-:Y:S01]  /*6710*/  UMOV UR23, 0x10000000 ;  /* 0x1000000000177882 */ /* 0x000fe20000000000 */
[----:B------:R-:W-:Y:S01]  /*6720*/  UMOV UR25, UR33 ;  /* 0x0000002100197c82 */ /* 0x000fe20008000000 */
[----:B------:R-:W-:Y:S01]  /*6730*/  ISETP.NE.AND P1, PT, R4, 0x4, PT ;  /* 0x000000040400780c */ /* 0x000fe20003f25270 */
[----:B------:R-:W-:Y:S01]  /*6740*/  UMOV UR28, UR36 ;  /* 0x00000024001c7c82 */ /* 0x000fe20008000000 */
[----:B------:R-:W-:Y:S01]  /*6750*/  UMOV UR27, UR35 ;  /* 0x00000023001b7c82 */ /* 0x000fe20008000000 */
[----:B------:R-:W-:Y:S01]  /*6760*/  UMOV UR17, UR33 ;  /* 0x0000002100117c82 */ /* 0x000fe20008000000 */
[----:B------:R-:W-:Y:S01]  /*6770*/  UIADD3 UR32, UR24, 0x180, URZ ;  /* 0x0000018018207890 */ /* 0x000fe2000fffe03f */
[----:B------:R-:W-:Y:S01]  /*6780*/  SEL R3, RZ, 0x1, P1 ;  /* 0x00000001ff037807 */ /* 0x000fe20000800000 */
[----:B------:R-:W-:Y:S01]  /*6790*/  UIADD3 UR24, UR24, 0x2180, URZ ;  /* 0x0000218018187890 */ /* 0x000fe2000fffe03f */
[----:B------:R-:W-:Y:S01]  /*67a0*/  VIADD R13, R13, 0x40 ;  /* 0x000000400d0d7836 */ /* 0x000fe20000000000 */
[----:B------:R-:W-:Y:S01]  /*67b0*/  UIADD3 UR16, UR8, 0x10180, URZ ;  /* 0x0001018008107890 */ /* 0x000fe2000fffe03f */
[----:B------:R-:W-:Y:S01]  /*67c0*/  LOP3.LUT R2, R2, R3, RZ, 0x3c, !PT ;  /* 0x0000000302027212 */ /* 0x000fe200078e3cff */
[----:B------:R-:W-:Y:S01]  /*67d0*/  UIADD3 UR8, UR8, 0x14180, URZ ;  /* 0x0001418008087890 */ /* 0x000fe2000fffe03f */
[----:B------:R-:W-:Y:S01]  /*67e0*/  SEL R4, R4, RZ, P1 ;  /* 0x000000ff04047207 */ /* 0x000fe20000800000 */
[----:B------:R-:W-:Y:S01]  /*67f0*/  UMOV UR18, UR34 ;  /* 0x0000002200127c82 */ /* 0x000fe20008000000 */
[----:B------:R-:W-:Y:S01]  /*6800*/  UMOV UR20, UR36 ;  /* 0x0000002400147c82 */ /* 0x000fe20008000000 */
[----:B------:R0:W-:Y:S01]  /*6810*/  UTMALDG.3D.MULTICAST [UR32], [UR14], UR7, desc[UR22] ;  /* 0x000016200e0073b4 */ /* 0x0001e20008011807 */
[----:B------:R-:W-:Y:S01]  /*6820*/  UMOV UR9, UR33 ;  /* 0x0000002100097c82 */ /* 0x000fe20008000000 */
[----:B------:R-:W-:Y:S01]  /*6830*/  UMOV UR11, UR19 ;  /* 0x00000013000b7c82 */ /* 0x000fe20008000000 */
[----:B------:R-:W-:Y:S01]  /*6840*/  UMOV UR12, UR36 ;  /* 0x00000024000c7c82 */ /* 0x000fe20008000000 */
[----:B------:R-:W-:Y:S01]  /*6850*/  UMOV UR10, UR26 ;  /* 0x0000001a000a7c82 */ /* 0x000fe20008000000 */
[----:B------:R0:W-:Y:S01]  /*6860*/  UTMALDG.3D.MULTICAST [UR24], [UR14], UR7, desc[UR22] ;  /* 0x000016180e0073b4 */ /* 0x0001e20008011807 */
[----:B------:R0:W-:Y:S01]  /*6870*/  UTMALDG.3D [UR16], [UR42], desc[UR22] ;  /* 0x000016102a0075b4 */ /* 0x0001e20008011000 */
[----:B------:R0:W-:Y:S02]  /*6880*/  UTMALDG.3D [UR8], [UR42], desc[UR22] ;  /* 0x000016082a0075b4 */ /* 0x0001e40008011000 */
[----:B0-----:R-:W-:Y:S05]  /*6890*/  @P2 BRA `(.L_x_173) ;  /* 0xfffffffc00042947 */ /* 0x001fea000383ffff */
.L_x_169:
[----:B------:R-:W-:Y:S05]  /*68a0*/  BSYNC B1 ;  /* 0x0000000000017941 */ /* 0x000fea0003800000 */
.L_x_168:
[----:B------:R-:W-:Y:S01]  /*68b0*/  LOP3.LUT P4, RZ, R10, 0xff, RZ, 0xc0, !PT ;  /* 0x000000ff0aff7812 */ /* 0x000fe2000788c0ff */
[----:B------:R-:W-:Y:S01]  /*68c0*/  VIADD R0, R0, UR37 ;  /* 0x0000002500007c36 */ /* 0x000fe20008000000 */
[----:B------:R-:W-:Y:S01]  /*68d0*/  ULDC.64 UR8, c[0x0][0x650] ;  /* 0x0001940000087ab9 */ /* 0x000fe20000000a00 */
[----:B------:R-:W-:Y:S01]  /*68e0*/  IMAD.U32 R3, RZ, RZ, UR37 ;  /* 0x00000025ff037e24 */ /* 0x000fe2000f8e00ff */
[----:B------:R-:W-:Y:S01]  /*68f0*/  BSSY B1, `(.L_x_174) ;  /* 0x000006f000017945 */ /* 0x000fe20003800000 */
[----:B------:R-:W-:Y:S01]  /*6900*/  IMAD.MOV.U32 R18, RZ, RZ, -0x1 ;  /* 0xffffffffff127424 */ /* 0x000fe200078e00ff */
[----:B------:R-:W-:Y:S01]  /*6910*/  SHF.R.U32.HI R2, RZ, 0x2, R0 ;  /* 0x00000002ff027819 */ /* 0x000fe20000011600 */
[----:B------:R-:W-:Y:S01]  /*6920*/  IMAD.MOV.U32 R19, RZ, RZ, -0x1 ;  /* 0xffffffffff137424 */ /* 0x000fe200078e00ff */
[----:B------:R-:W-:Y:S02]  /*6930*/  ISETP.GT.U32.AND P1, PT, R0, 0x3, PT ;  /* 0x000000030000780c */ /* 0x000fe40003f24070 */
[----:B------:R-:W-:-:S02]  /*6940*/  LOP3.LUT R2, R2, 0x1, RZ, 0xc0, !PT ;  /* 0x0000000102027812 */ /* 0x000fc400078ec0ff */
[C---:B------:R-:W-:Y:S01]  /*6950*/  ISETP.LT.U32.AND P1, PT, R3.reuse, 0x4, P1 ;  /* 0x000000040300780c */ /* 0x040fe20000f21070 */
[----:B------:R-:W0:Y:S01]  /*6960*/  @P4 S2R R9, SR_CgaCtaId ;  /* 0x0000000000094919 */ /* 0x000e220000008800 */
[----:B------:R-:W-:Y:S02]  /*6970*/  @P4 MOV R4, 0x400 ;  /* 0x0000040000044802 */ /* 0x000fe40000000f00 */
[----:B------:R-:W-:Y:S02]  /*6980*/  ISETP.NE.U32.AND P2, PT, R2, 0x1, PT ;  /* 0x000000010200780c */ /* 0x000fe40003f45070 */
[----:B------:R-:W-:Y:S02]  /*6990*/  LOP3.LUT R0, R0, 0x3, RZ, 0xc0, !PT ;  /* 0x0000000300007812 */ /* 0x000fe400078ec0ff */
[----:B------:R-:W-:Y:S02]  /*69a0*/  ISETP.GT.U32.AND P2, PT, R3, 0x3, !P2 ;  /* 0x000000030300780c */ /* 0x000fe40005744070 */
[----:B------:R-:W-:-:S02]  /*69b0*/  SEL R3, RZ, 0x1, !P1 ;  /* 0x00000001ff037807 */ /* 0x000fc40004800000 */
[----:B------:R-:W-:Y:S02]  /*69c0*/  SEL R2, RZ, 0x1, !P2 ;  /* 0x00000001ff027807 */ /* 0x000fe40005000000 */
[----:B------:R-:W-:Y:S02]  /*69d0*/  PRMT R10, RZ, 0x7610, R10 ;  /* 0x00007610ff0a7816 */ /* 0x000fe4000000000a */
[--C-:B------:R-:W-:Y:S01]  /*69e0*/  LOP3.LUT R8, R2, R8, R3.reuse, 0x96, !PT ;  /* 0x0000000802087212 */ /* 0x100fe200078e9603 */
[----:B------:R-:W-:Y:S01]  /*69f0*/  IMAD.MOV.U32 R2, RZ, RZ, -0x1 ;  /* 0xffffffffff027424 */ /* 0x000fe200078e00ff */
[----:B------:R-:W-:Y:S02]  /*6a00*/  PRMT R3, RZ, 0x7610, R3 ;  /* 0x00007610ff037816 */ /* 0x000fe40000000003 */
[----:B0-----:R-:W-:-:S04]  /*6a10*/  @P4 LEA R4, R9, R4, 0x18 ;  /* 0x0000000409044211 */ /* 0x001fc800078ec0ff */
[----:B------:R0:W-:Y:S01]  /*6a20*/  @P4 SYNCS.ARRIVE.TRANS64.A1T0 RZ, [R4+URZ+0x78], RZ ;  /* 0x000078ff04ff49a7 */ /* 0x0001e2000810003f */
[----:B------:R-:W-:-:S04]  /*6a30*/  IADD3 R16, P4, R16, UR52, RZ ;  /* 0x0000003410107c10 */ /* 0x000fc8000ff9e0ff */
[----:B------:R-:W-:Y:S02]  /*6a40*/  IADD3.X R17, R17, UR39, RZ, P4, !PT ;  /* 0x0000002711117c10 */ /* 0x000fe4000a7fe4ff */
        /* <DEDUP_REMOVED lines=8> */
[----:B------:R-:W-:Y:S01]  /*6ad0*/  ULDC UR14, c[0x0][0x154] ;  /* 0x00005500000e7ab9 */ /* 0x000fe20000000800 */
[----:B------:R-:W-:Y:S01]  /*6ae0*/  IMAD.MOV.U32 R2, RZ, RZ, R16 ;  /* 0x000000ffff027224 */ /* 0x000fe200078e0010 */
[----:B------:R-:W-:Y:S01]  /*6af0*/  ISETP.NE.AND.EX P1, PT, RZ, UR9, PT, P1 ;  /* 0x00000009ff007c0c */ /* 0x000fe2000bf25310 */
[----:B------:R-:W1:Y:S01]  /*6b00*/  S2UR UR12, SR_CTAID.Y ;  /* 0x00000000000c79c3 */ /* 0x000e620000002600 */
[----:B0-----:R-:W-:-:S05]  /*6b10*/  I2FP.F32.U32 R3, UR7 ;  /* 0x0000000700037c45 */ /* 0x001fca0008201000 */
[----:B------:R-:W-:Y:S01]  /*6b20*/  FMUL R12, R3, UR10 ;  /* 0x0000000a030c7c20 */ /* 0x000fe20008400000 */
[----:B------:R-:W-:-:S05]  /*6b30*/  IMAD.MOV.U32 R3, RZ, RZ, R17 ;  /* 0x000000ffff037224 */ /* 0x000fca00078e0011 */
[----:B------:R-:W-:Y:S05]  /*6b40*/  @!P1 BRA `(.L_x_176) ;  /* 0x0000000000289947 */ /* 0x000fea0003800000 */
[----:B------:R-:W-:Y:S02]  /*6b50*/  ULDC UR10, c[0x0][0x634] ;  /* 0x00018d00000a7ab9 */ /* 0x000fe40000000800 */
[----:B------:R-:W-:-:S05]  /*6b60*/  IADD3 R7, P1, R16, UR10, RZ ;  /* 0x0000000a10077c10 */ /* 0x000fca000ff3e0ff */
[----:B------:R-:W-:-:S04]  /*6b70*/  IMAD.X R11, RZ, RZ, R17, P1 ;  /* 0x000000ffff0b7224 */ /* 0x000fc800008e0611 */
[----:B------:R-:W-:-:S04]  /*6b80*/  IMAD.WIDE.U32 R4, R11, UR8, RZ ;  /* 0x000000080b047c25 */ /* 0x000fc8000f8e00ff */
[----:B------:R-:W-:-:S04]  /*6b90*/  IMAD.WIDE.U32 R4, P1, R7, UR9, R4 ;  /* 0x0000000907047c25 */ /* 0x000fc8000f820004 */
[----:B------:R-:W-:-:S04]  /*6ba0*/  IMAD.WIDE.U32 R6, R7, UR8, RZ ;  /* 0x0000000807067c25 */ /* 0x000fc8000f8e00ff */
[----:B------:R-:W-:Y:S01]  /*6bb0*/  IMAD.X R3, RZ, RZ, RZ, P1 ;  /* 0x000000ffff037224 */ /* 0x000fe200008e06ff */
[----:B------:R-:W-:Y:S01]  /*6bc0*/  IADD3 RZ, P1, R7, R4, RZ ;  /* 0x0000000407ff7210 */ /* 0x000fe20007f3e0ff */
[----:B------:R-:W-:-:S04]  /*6bd0*/  IMAD.MOV.U32 R2, RZ, RZ, R5 ;  /* 0x000000ffff027224 */ /* 0x000fc800078e0005 */
[----:B------:R-:W-:-:S08]  /*6be0*/  IMAD.WIDE.U32.X R2, R11, UR9, R2, P1 ;  /* 0x000000090b027c25 */ /* 0x000fd000088e0402 */
.L_x_176:
[--C-:B------:R-:W-:Y:S01]  /*6bf0*/  SHF.R.U64 R19, R2, UR11, R3.reuse ;  /* 0x0000000b02137c19 */ /* 0x100fe20008001203 */
[----:B------:R-:W0:Y:S01]  /*6c00*/  F2I.U32.TRUNC.NTZ R12, R12 ;  /* 0x0000000c000c7305 */ /* 0x000e22000020f000 */
[----:B------:R-:W-:Y:S01]  /*6c10*/  SHF.R.U32.HI R2, RZ, UR11, R3 ;  /* 0x0000000bff027c19 */ /* 0x000fe20008011603 */
[----:B------:R-:W-:Y:S01]  /*6c20*/  ULDC.64 UR8, c[0x0][0x620] ;  /* 0x0001880000087ab9 */ /* 0x000fe20000000a00 */
[----:B------:R-:W-:Y:S01]  /*6c30*/  IADD3 R5, P1, RZ, -R19, RZ ;  /* 0x80000013ff057210 */ /* 0x000fe20007f3e0ff */
[----:B------:R-:W3:Y:S01]  /*6c40*/  LDC R11, c[0x0][0x610] ;  /* 0x00018400ff0b7b82 */ /* 0x000ee20000000800 */
[----:B-1----:R-:W-:Y:S01]  /*6c50*/  I2FP.F32.U32 R4, UR12 ;  /* 0x0000000c00047c45 */ /* 0x002fe20008201000 */
[----:B------:R-:W-:Y:S01]  /*6c60*/  ULDC UR11, c[0x0][0x658] ;  /* 0x00019600000b7ab9 */ /* 0x000fe20000000800 */
[----:B------:R-:W-:Y:S01]  /*6c70*/  ULDC UR16, c[0x0][0x648] ;  /* 0x0001920000107ab9 */ /* 0x000fe20000000800 */
[----:B------:R-:W-:Y:S02]  /*6c80*/  IMAD.X R2, RZ, RZ, ~R2, P1 ;  /* 0x000000ffff027224 */ /* 0x000fe400008e0e02 */
[----:B------:R-:W-:Y:S01]  /*6c90*/  FMUL R6, R4, UR14 ;  /* 0x0000000e04067c20 */ /* 0x000fe20008400000 */
[----:B------:R-:W-:Y:S01]  /*6ca0*/  ULDC.64 UR14, c[0x0][0x640] ;  /* 0x00019000000e7ab9 */ /* 0x000fe20000000a00 */
[----:B------:R-:W-:Y:S01]  /*6cb0*/  IMAD R4, R2, UR8, RZ ;  /* 0x0000000802047c24 */ /* 0x000fe2000f8e02ff */
[----:B------:R-:W-:Y:S01]  /*6cc0*/  ISETP.NE.U32.AND P1, PT, RZ, UR14, PT ;  /* 0x0000000eff007c0c */ /* 0x000fe2000bf25070 */
[C---:B------:R-:W-:Y:S01]  /*6cd0*/  IMAD.WIDE.U32 R2, R5.reuse, UR8, R16 ;  /* 0x0000000805027c25 */ /* 0x040fe2000f8e0010 */
[----:B0-----:R-:W-:Y:S01]  /*6ce0*/  R2UR UR8, R12 ;  /* 0x000000000c0872ca */ /* 0x001fe200000e0000 */
[----:B------:R-:W0:Y:S01]  /*6cf0*/  F2I.U32.TRUNC.NTZ R6, R6 ;  /* 0x0000000600067305 */ /* 0x000e22000020f000 */
[----:B------:R-:W-:Y:S01]  /*6d00*/  ISETP.NE.AND.EX P1, PT, RZ, UR15, PT, P1 ;  /* 0x0000000fff007c0c */ /* 0x000fe2000bf25310 */
[----:B------:R-:W-:Y:S01]  /*6d10*/  IMAD R5, R5, UR9, R4 ;  /* 0x0000000905057c24 */ /* 0x000fe2000f8e0204 */
[----:B------:R-:W-:-:S03]  /*6d20*/  ULDC UR9, c[0x0][0x618] ;  /* 0x0001860000097ab9 */ /* 0x000fc60000000800 */
[----:B------:R-:W-:-:S05]  /*6d30*/  IMAD.IADD R3, R3, 0x1, R5 ;  /* 0x0000000103037824 */ /* 0x000fca00078e0205 */
[--C-:B------:R-:W-:Y:S02]  /*6d40*/  SHF.R.U64 R12, R2, UR9, R3.reuse ;  /* 0x00000009020c7c19 */ /* 0x100fe40008001203 */
[----:B------:R-:W-:Y:S01]  /*6d50*/  SHF.R.U32.HI R3, RZ, UR9, R3 ;  /* 0x00000009ff037c19 */ /* 0x000fe20008011603 */
[----:B------:R-:W-:Y:S01]  /*6d60*/  ULDC UR9, c[0x0][0x608] ;  /* 0x0001820000097ab9 */ /* 0x000fe20000000800 */
[----:B0-----:R-:W-:Y:S02]  /*6d70*/  R2UR UR10, R6 ;  /* 0x00000000060a72ca */ /* 0x001fe400000e0000 */
[--C-:B------:R-:W-:Y:S02]  /*6d80*/  SHF.R.U64 R14, R12, UR9, R3.reuse ;  /* 0x000000090c0e7c19 */ /* 0x100fe40008001203 */
[----:B------:R-:W-:Y:S01]  /*6d90*/  SHF.R.U32.HI R3, RZ, UR9, R3 ;  /* 0x00000009ff037c19 */ /* 0x000fe20008011603 */
[----:B------:R-:W-:-:S03]  /*6da0*/  UIADD3 UR9, -UR8, URZ, URZ ;  /* 0x0000003f08097290 */ /* 0x000fc6000fffe13f */
[--C-:B------:R-:W-:Y:S01]  /*6db0*/  SHF.R.U64 R18, R14, UR11, R3.reuse ;  /* 0x0000000b0e127c19 */ /* 0x100fe20008001203 */
[----:B------:R-:W-:Y:S01]  /*6dc0*/  ULDC UR8, c[0x0][0x144] ;  /* 0x0000510000087ab9 */ /* 0x000fe20000000800 */
[----:B------:R-:W-:-:S03]  /*6dd0*/  SHF.R.U32.HI R3, RZ, UR11, R3 ;  /* 0x0000000bff037c19 */ /* 0x000fc60008011603 */
[----:B------:R-:W-:Y:S01]  /*6de0*/  IMAD.MOV.U32 R2, RZ, RZ, R18 ;  /* 0x000000ffff027224 */ /* 0x000fe200078e0012 */
[----:B------:R-:W-:Y:S06]  /*6df0*/  @!P1 BRA `(.L_x_177) ;  /* 0x0000000000289947 */ /* 0x000fec0003800000 */
        /* <DEDUP_REMOVED lines=10> */
.L_x_177:
[----:B------:R-:W-:Y:S01]  /*6ea0*/  UISETP.NE.AND UP0, UPT, UR38, URZ, UPT ;  /* 0x0000003f2600728c */ /* 0x000fe2000bf05270 */
[----:B------:R-:W-:Y:S01]  /*6eb0*/  SHF.R.U64 R3, R2, UR16, R3 ;  /* 0x0000001002037c19 */ /* 0x000fe20008001203 */
[----:B------:R-:W-:Y:S01]  /*6ec0*/  UIADD3 UR10, -UR10, URZ, URZ ;  /* 0x0000003f0a0a7290 */ /* 0x000fe2000fffe13f */
[----:B------:R-:W-:Y:S01]  /*6ed0*/  LOP3.LUT R2, R14, UR6, RZ, 0xc0, !PT ;  /* 0x000000060e027c12 */ /* 0x000fe2000f8ec0ff */
[----:B------:R-:W-:Y:S02]  /*6ee0*/  UIMAD UR7, UR8, UR9, UR7 ;  /* 0x00000009080772a4 */ /* 0x000fe4000f8e0207 */
[----:B------:R-:W-:Y:S01]  /*6ef0*/  IMAD.MOV R5, RZ, RZ, -R3 ;  /* 0x000000ffff057224 */ /* 0x000fe200078e0a03 */
[----:B------:R-:W-:Y:S01]  /*6f00*/  ULDC UR8, c[0x0][0x148] ;  /* 0x0000520000087ab9 */ /* 0x000fe20000000800 */
[----:B------:R-:W-:Y:S01]  /*6f10*/  IMAD R4, R3, UR5, R2 ;  /* 0x0000000503047c24 */ /* 0x000fe2000f8e0202 */
[----:B------:R-:W-:Y:S02]  /*6f20*/  LOP3.LUT R3, R12, UR4, RZ, 0xc0, !PT ;  /* 0x000000040c037c12 */ /* 0x000fe4000f8ec0ff */
[----:B------:R-:W-:Y:S01]  /*6f30*/  @UP0 UIMAD UR7, UR8, UR10, UR12 ;  /* 0x0000000a080702a4 */ /* 0x000fe2000f8e020c */
[----:B------:R-:W-:-:S02]  /*6f40*/  PLOP3.LUT P1, PT, PT, PT, UP0, 0x80, 0x0 ;  /* 0x000000000000781c */ /* 0x000fc40003f2f008 */
[----:B------:R-:W-:Y:S02]  /*6f50*/  ULDC UR8, c[0x0][0x638] ;  /* 0x00018e0000087ab9 */ /* 0x000fe40000000800 */
[----:B------:R-:W-:Y:S02]  /*6f60*/  IMAD R2, R5, UR8, R18 ;  /* 0x0000000805027c24 */ /* 0x000fe4000f8e0212 */
[----:B---3--:R-:W-:Y:S01]  /*6f70*/  IMAD R11, R4, R11, UR7 ;  /* 0x00000007040b7e24 */ /* 0x008fe2000f8e020b */
[----:B------:R-:W-:Y:S01]  /*6f80*/  ULDC UR7, c[0x0][0x600] ;  /* 0x0001800000077ab9 */ /* 0x000fe20000000800 */
[----:B------:R-:W-:Y:S02]  /*6f90*/  IMAD.MOV.U32 R4, RZ, RZ, 0x1 ;  /* 0x00000001ff047424 */ /* 0x000fe400078e00ff */
[----:B------:R-:W-:-:S03]  /*6fa0*/  IMAD R18, R2, UR7, R3 ;  /* 0x0000000702127c24 */ /* 0x000fc6000f8e0203 */
[----:B------:R-:W-:Y:S02]  /*6fb0*/  PRMT R3, R4, 0x7610, R3 ;  /* 0x0000761004037816 */ /* 0x000fe40000000003 */
[----:B------:R-:W-:Y:S02]  /*6fc0*/  SEL R2, R18, R11, !P1 ;  /* 0x0000000b12027207 */ /* 0x000fe40004800000 */
[----:B------:R-:W-:-:S07]  /*6fd0*/  SEL R18, R11, R18, !P1 ;  /* 0x000000120b127207 */ /* 0x000fce0004800000 */
.L_x_175:
[----:B------:R-:W-:Y:S05]  /*6fe0*/  BSYNC B1 ;  /* 0x0000000000017941 */ /* 0x000fea0003800000 */
.L_x_174:
[----:B------:R-:W-:-:S13]  /*6ff0*/  LOP3.LUT P1, RZ, R3, 0xff, RZ, 0xc0, !PT ;  /* 0x000000ff03ff7812 */ /* 0x000fda000782c0ff */
[----:B------:R-:W-:Y:S05]  /*7000*/  @P1 BRA `(.L_x_178) ;  /* 0xfffffff000f01947 */ /* 0x000fea000383ffff */
[----:B------:R-:W-:Y:S05]  /*7010*/  BSYNC B0 ;  /* 0x0000000000007941 */ /* 0x000fea0003800000 */
.L_x_166:
[----:B------:R-:W-:-:S03]  /*7020*/  UMOV UR7, 0xffffffff ;  /* 0xffffffff00077882 */ /* 0x000fc60000000000 */
[----:B------:R-:W-:Y:S05]  /*7030*/  BRA.DIV UR7, `(.L_x_179) ;  /* 0x0000000607447947 */ /* 0x000fea000b800000 */
[----:B------:R-:W-:-:S13]  /*7040*/  ELECT P6, URZ, PT ;  /* 0x00000000003f782f */ /* 0x000fda00038c0000 */
.L_x_195:
[----:B------:R-:W-:Y:S04]  /*7050*/  BSSY B0, `(.L_x_180) ;  /* 0x000002c000007945 */ /* 0x000fe80003800000 */
[----:B------:R-:W-:Y:S05]  /*7060*/  @!P6 BRA `(.L_x_181) ;  /* 0x0000000000a8e947 */ /* 0x000fea0003800000 */
[----:B------:R-:W-:-:S04]  /*7070*/  ULOP3.LUT UR7, UR40, 0x2, URZ, 0xfc, !UPT ;  /* 0x0000000228077892 */ /* 0x000fc8000f8efc3f */
[----:B------:R-:W-:-:S06]  /*7080*/  UISETP.NE.AND UP0, UPT, UR7, 0x3, UPT ;  /* 0x000000030700788c */ /* 0x000fcc000bf05270 */
[----:B------:R-:W-:-:S13]  /*7090*/  PLOP3.LUT P0, PT, PT, PT, UP0, 0x80, 0x0 ;  /* 0x000000000000781c */ /* 0x000fda0003f0f008 */
[----:B------:R-:W-:Y:S05]  /*70a0*/  @!P0 BRA `(.L_x_182) ;  /* 0x0000000000048947 */ /* 0x000fea0003800000 */
[----:B------:R-:W-:Y:S01]  /*70b0*/  BPT.TRAP 0x1 ;  /* 0x000000040000795c */ /* 0x000fe20000300000 */
.L_x_182:
[----:B------:R-:W0:Y:S01]  /*70c0*/  S2R R3, SR_CgaCtaId ;  /* 0x0000000000037919 */ /* 0x000e220000008800 */
[----:B------:R-:W-:-:S04]  /*70d0*/  MOV R2, 0x400 ;  /* 0x0000040000027802 */ /* 0x000fc80000000f00 */
[----:B0-----:R-:W-:Y:S02]  /*70e0*/  LEA R3, R3, R2, 0x18 ;  /* 0x0000000203037211 */ /* 0x001fe400078ec0ff */
[----:B------:R-:W-:-:S03]  /*70f0*/  SHF.L.U32 R2, R8, 0x1f, RZ ;  /* 0x0000001f08027819 */ /* 0x000fc600000006ff */
[----:B------:R-:W-:-:S04]  /*7100*/  VIADD R3, R3, 0x20 ;  /* 0x0000002003037836 */ /* 0x000fc80000000000 */
[C---:B------:R-:W-:Y:S02]  /*7110*/  IMAD R7, R0.reuse, 0x8, R3 ;  /* 0x0000000800077824 */ /* 0x040fe400078e0203 */
[----:B------:R-:W-:Y:S02]  /*7120*/  VIADD R0, R0, 0x1 ;  /* 0x0000000100007836 */ /* 0x000fe40000000000 */
[----:B------:R-:W0:Y:S03]  /*7130*/  SYNCS.PHASECHK.TRANS64.TRYWAIT P0, [R7+URZ], R2 ;  /* 0x00000002070075a7 */ /* 0x000e26000800017f */
[----:B------:R-:W-:-:S04]  /*7140*/  ISETP.NE.AND P1, PT, R0, 0x4, PT ;  /* 0x000000040000780c */ /* 0x000fc80003f25270 */
[----:B------:R-:W-:Y:S02]  /*7150*/  SEL R5, RZ, 0x1, P1 ;  /* 0x00000001ff057807 */ /* 0x000fe40000800000 */
[----:B------:R-:W-:Y:S02]  /*7160*/  SEL R0, R0, RZ, P1 ;  /* 0x000000ff00007207 */ /* 0x000fe40000800000 */
[----:B------:R-:W-:-:S03]  /*7170*/  LOP3.LUT R5, R8, R5, RZ, 0x3c, !PT ;  /* 0x0000000508057212 */ /* 0x000fc600078e3cff */
[----:B------:R-:W-:Y:S01]  /*7180*/  IMAD R9, R0, 0x8, R3 ;  /* 0x0000000800097824 */ /* 0x000fe200078e0203 */
[----:B------:R-:W-:Y:S01]  /*7190*/  SHF.L.U32 R4, R5, 0x1f, RZ ;  /* 0x0000001f05047819 */ /* 0x000fe200000006ff */
[----:B0-----:R-:W-:Y:S06]  /*71a0*/  @!P0 BRA `(.L_x_183) ;  /* 0x0000000400088947 */ /* 0x001fec0003800000 */
.L_x_196:
[----:B------:R-:W1:Y:S01]  /*71b0*/  SYNCS.PHASECHK.TRANS64.TRYWAIT P0, [R9+URZ], R4 ;  /* 0x00000004090075a7 */ /* 0x000e62000800017f */
[----:B------:R-:W-:-:S05]  /*71c0*/  VIADD R0, R0, 0x1 ;  /* 0x0000000100007836 */ /* 0x000fca0000000000 */
[----:B------:R-:W-:-:S04]  /*71d0*/  ISETP.NE.AND P1, PT, R0, 0x4, PT ;  /* 0x000000040000780c */ /* 0x000fc80003f25270 */
[----:B0-----:R-:W-:Y:S02]  /*71e0*/  SEL R2, RZ, 0x1, P1 ;  /* 0x00000001ff027807 */ /* 0x001fe40000800000 */
[----:B------:R-:W-:Y:S02]  /*71f0*/  SEL R0, R0, RZ, P1 ;  /* 0x000000ff00007207 */ /* 0x000fe40000800000 */
[----:B------:R-:W-:-:S03]  /*7200*/  LOP3.LUT R7, R5, R2, RZ, 0x3c, !PT ;  /* 0x0000000205077212 */ /* 0x000fc600078e3cff */
[----:B------:R-:W-:Y:S01]  /*7210*/  IMAD R6, R0, 0x8, R3 ;  /* 0x0000000800067824 */ /* 0x000fe200078e0203 */
[----:B------:R-:W-:Y:S01]  /*7220*/  SHF.L.U32 R5, R7, 0x1f, RZ ;  /* 0x0000001f07057819 */ /* 0x000fe200000006ff */
[----:B-1----:R-:W-:Y:S06]  /*7230*/  @!P0 BRA `(.L_x_184) ;  /* 0x0000000000f88947 */ /* 0x002fec0003800000 */
.L_x_197:
[----:B------:R-:W1:Y:S01]  /*7240*/  SYNCS.PHASECHK.TRANS64.TRYWAIT P0, [R6+URZ], R5 ;  /* 0x00000005060075a7 */ /* 0x000e62000800017f */
[----:B------:R-:W-:-:S05]  /*7250*/  VIADD R0, R0, 0x1 ;  /* 0x0000000100007836 */ /* 0x000fca0000000000 */
[----:B------:R-:W-:-:S04]  /*7260*/  ISETP.NE.AND P1, PT, R0, 0x4, PT ;  /* 0x000000040000780c */ /* 0x000fc80003f25270 */
[----:B------:R-:W-:Y:S02]  /*7270*/  SEL R2, RZ, 0x1, P1 ;  /* 0x00000001ff027807 */ /* 0x000fe40000800000 */
[----:B------:R-:W-:Y:S02]  /*7280*/  SEL R0, R0, RZ, P1 ;  /* 0x000000ff00007207 */ /* 0x000fe40000800000 */
[----:B------:R-:W-:Y:S01]  /*7290*/  LOP3.LUT R2, R7, R2, RZ, 0x3c, !PT ;  /* 0x0000000207027212 */ /* 0x000fe200078e3cff */
[----:B-1----:R-:W-:Y:S06]  /*72a0*/  @!P0 BRA `(.L_x_185) ;  /* 0x0000000000f08947 */ /* 0x002fec0003800000 */
.L_x_198:
[----:B------:R-:W-:Y:S01]  /*72b0*/  IMAD R3, R0, 0x8, R3 ;  /* 0x0000000800037824 */ /* 0x000fe200078e0203 */
[----:B------:R-:W-:-:S07]  /*72c0*/  SHF.L.U32 R0, R2, 0x1f, RZ ;  /* 0x0000001f02007819 */ /* 0x000fce00000006ff */
.L_x_186:
[----:B---3--:R3:W4:Y:S02]  /*72d0*/  SYNCS.PHASECHK.TRANS64.TRYWAIT P0, [R3+URZ], R0 ;  /* 0x00000000030075a7 */ /* 0x008724000800017f */
[----:B----4-:R-:W-:Y:S05]  /*72e0*/  @!P0 NANOSLEEP.SYNCS 0x989680 ;  /* 0x009896800000895d */ /* 0x010fea0003900000 */
[----:B------:R-:W4:Y:S02]  /*72f0*/  @!P0 SYNCS.PHASECHK.TRANS64 P0, [R3+URZ], R0 ;  /* 0x00000000030085a7 */ /* 0x000f24000800007f */
[----:B----4-:R-:W-:Y:S05]  /*7300*/  @!P0 BRA `(.L_x_186) ;  /* 0xfffffffc00f08947 */ /* 0x010fea000383ffff */
.L_x_181:
[----:B------:R-:W-:Y:S05]  /*7310*/  BSYNC B0 ;  /* 0x0000000000007941 */ /* 0x000fea0003800000 */
.L_x_180:
[----:B------:R-:W-:Y:S05]  /*7320*/  EXIT ;  /* 0x000000000000794d */ /* 0x000fea0003800000 */
.L_x_18:
[----:B0-----:R0:W1:Y:S02]  /*7330*/  SYNCS.PHASECHK.TRANS64.TRYWAIT P0, [R96+URZ+-0x8], R3 ;  /* 0xfffff803600075a7 */ /* 0x001064000800017f */
[----:B-1----:R-:W-:Y:S05]  /*7340*/  @!P0 NANOSLEEP.SYNCS 0x989680 ;  /* 0x009896800000895d */ /* 0x002fea0003900000 */
[----:B------:R-:W1:Y:S02]  /*7350*/  @!P0 SYNCS.PHASECHK.TRANS64 P0, [R96+URZ+-0x8], R3 ;  /* 0xfffff803600085a7 */ /* 0x000e64000800007f */
[----:B-1----:R-:W-:Y:S05]  /*7360*/  @!P0 BRA `(.L_x_18) ;  /* 0xfffffffc00f08947 */ /* 0x002fea000383ffff */
[----:B------:R-:W-:Y:S05]  /*7370*/  BRA `(.L_x_187) ;  /* 0xffffffa400287947 */ /* 0x000fea000383ffff */
.L_x_23:
[----:B-1----:R1:W2:Y:S02]  /*7380*/  SYNCS.PHASECHK.TRANS64.TRYWAIT P1, [R3+URZ], R0 ;  /* 0x00000000030075a7 */ /* 0x0022a4000802017f */
[----:B--2---:R-:W-:Y:S05]  /*7390*/  @!P1 NANOSLEEP.SYNCS 0x989680 ;  /* 0x009896800000995d */ /* 0x004fea0003900000 */
[----:B------:R-:W2:Y:S02]  /*73a0*/  @!P1 SYNCS.PHASECHK.TRANS64 P1, [R3+URZ], R0 ;  /* 0x00000000030095a7 */ /* 0x000ea4000802007f */
[----:B--2---:R-:W-:Y:S05]  /*73b0*/  @!P1 BRA `(.L_x_23) ;  /* 0xfffffffc00f09947 */ /* 0x004fea000383ffff */
[----:B------:R-:W-:Y:S05]  /*73c0*/  BRA `(.L_x_22) ;  /* 0xffffffa400a07947 */ /* 0x000fea000383ffff */
.L_x_28:
[----:B-1----:R-:W-:-:S04]  /*73d0*/  IMAD.U32 R5, RZ, RZ, UR4 ;  /* 0x00000004ff057e24 */ /* 0x002fc8000f8e00ff */
[----:B------:R1:W2:Y:S03]  /*73e0*/  SYNCS.PHASECHK.TRANS64.TRYWAIT P1, [R5+URZ], R4 ;  /* 0x00000004050075a7 */ /* 0x0002a6000802017f */
[----:B--2---:R-:W-:Y:S05]  /*73f0*/  @!P1 NANOSLEEP.SYNCS 0x989680 ;  /* 0x009896800000995d */ /* 0x004fea0003900000 */
[----:B------:R-:W2:Y:S02]  /*7400*/  @!P1 SYNCS.PHASECHK.TRANS64 P1, [R5+URZ], R4 ;  /* 0x00000004050095a7 */ /* 0x000ea4000802007f */
[----:B--2---:R-:W-:Y:S05]  /*7410*/  @!P1 BRA `(.L_x_28) ;  /* 0xfffffffc00ec9947 */ /* 0x004fea000383ffff */
[----:B------:R-:W-:Y:S05]  /*7420*/  BRA `(.L_x_27) ;  /* 0xffffffa800e07947 */ /* 0x000fea000383ffff */
.L_x_34:
[----:B0-----:R0:W1:Y:S02]  /*7430*/  SYNCS.PHASECHK.TRANS64.TRYWAIT P0, [R96+URZ+0x8], R3 ;  /* 0x00000803600075a7 */ /* 0x001064000800017f */
[----:B-1----:R-:W-:Y:S05]  /*7440*/  @!P0 NANOSLEEP.SYNCS 0x989680 ;  /* 0x009896800000895d */ /* 0x002fea0003900000 */
[----:B------:R-:W1:Y:S02]  /*7450*/  @!P0 SYNCS.PHASECHK.TRANS64 P0, [R96+URZ+0x8], R3 ;  /* 0x00000803600085a7 */ /* 0x000e64000800007f */
[----:B-1----:R-:W-:Y:S05]  /*7460*/  @!P0 BRA `(.L_x_34) ;  /* 0xfffffffc00f08947 */ /* 0x002fea000383ffff */
[----:B------:R-:W-:Y:S05]  /*7470*/  BRA `(.L_x_188) ;  /* 0xffffffb0006c7947 */ /* 0x000fea000383ffff */
.L_x_167:
[----:B------:R-:W-:Y:S01]  /*7480*/  BSSY B1, `(.L_x_189) ;  /* 0x0000006000017945 */ /* 0x000fe20003800000 */
[----:B------:R-:W-:-:S07]  /*7490*/  IMAD.MOV.U32 R15, RZ, RZ, -0x1 ;  /* 0xffffffffff0f7424 */ /* 0x000fce00078e00ff */
[----:B--2---:R-:W-:Y:S05]  /*74a0*/  WARPSYNC.COLLECTIVE R15, `(.L_x_190) ;  /* 0x000000000f0c7348 */ /* 0x004fea0003c00000 */
[----:B------:R-:W-:Y:S02]  /*74b0*/  ELECT P6, UR62, PT ;  /* 0x00000000003e782f */ /* 0x000fe400038c0000 */
[----:B------:R-:W-:Y:S01]  /*74c0*/  MOV R14, UR62 ;  /* 0x0000003e000e7c02 */ /* 0x000fe20008000f00 */
[----:B--2---:R-:W-:Y:S10]  /*74d0*/  ENDCOLLECTIVE ;  /* 0x000000000000791b */ /* 0x004ff40003800000 */
.L_x_190:
[----:B------:R-:W-:Y:S05]  /*74e0*/  BSYNC B1 ;  /* 0x0000000000017941 */ /* 0x000fea0003800000 */
.L_x_189:
[----:B------:R-:W-:Y:S05]  /*74f0*/  BRA `(.L_x_191) ;  /* 0xffffffec00c07947 */ /* 0x000fea000383ffff */
.L_x_170:
[----:B0-----:R0:W1:Y:S02]  /*7500*/  SYNCS.PHASECHK.TRANS64.TRYWAIT P1, [R12+URZ+0x20], R3 ;  /* 0x000020030c0075a7 */ /* 0x001064000802017f */
[----:B-1----:R-:W-:Y:S05]  /*7510*/  @!P1 NANOSLEEP.SYNCS 0x989680 ;  /* 0x009896800000995d */ /* 0x002fea0003900000 */
[----:B------:R-:W1:Y:S02]  /*7520*/  @!P1 SYNCS.PHASECHK.TRANS64 P1, [R12+URZ+0x20], R3 ;  /* 0x000020030c0095a7 */ /* 0x000e64000802007f */
[----:B-1----:R-:W-:Y:S05]  /*7530*/  @!P1 BRA `(.L_x_170) ;  /* 0xfffffffc00f09947 */ /* 0x002fea000383ffff */
[----:B------:R-:W-:Y:S05]  /*7540*/  BRA `(.L_x_192) ;  /* 0xffffffec00fc7947 */ /* 0x000fea000383ffff */
.L_x_179:
[----:B------:R-:W-:Y:S01]  /*7550*/  BSSY B0, `(.L_x_193) ;  /* 0x0000006000007945 */ /* 0x000fe20003800000 */
[----:B------:R-:W-:-:S07]  /*7560*/  IMAD.MOV.U32 R15, RZ, RZ, -0x1 ;  /* 0xffffffffff0f7424 */ /* 0x000fce00078e00ff */
[----:B--2---:R-:W-:Y:S05]  /*7570*/  WARPSYNC.COLLECTIVE R15, `(.L_x_194) ;  /* 0x000000000f0c7348 */ /* 0x004fea0003c00000 */
[----:B------:R-:W-:Y:S02]  /*7580*/  ELECT P6, UR62, PT ;  /* 0x00000000003e782f */ /* 0x000fe400038c0000 */
[----:B------:R-:W-:Y:S01]  /*7590*/  MOV R14, UR62 ;  /* 0x0000003e000e7c02 */ /* 0x000fe20008000f00 */
[----:B--2---:R-:W-:Y:S10]  /*75a0*/  ENDCOLLECTIVE ;  /* 0x000000000000791b */ /* 0x004ff40003800000 */
.L_x_194:
[----:B------:R-:W-:Y:S05]  /*75b0*/  BSYNC B0 ;  /* 0x0000000000007941 */ /* 0x000fea0003800000 */
.L_x_193:
[----:B------:R-:W-:Y:S05]  /*75c0*/  BRA `(.L_x_195) ;  /* 0xfffffff800a07947 */ /* 0x000fea000383ffff */
.L_x_183:
[----:B0-----:R0:W1:Y:S02]  /*75d0*/  SYNCS.PHASECHK.TRANS64.TRYWAIT P0, [R7+URZ], R2 ;  /* 0x00000002070075a7 */ /* 0x001064000800017f */
[----:B-1----:R-:W-:Y:S05]  /*75e0*/  @!P0 NANOSLEEP.SYNCS 0x989680 ;  /* 0x009896800000895d */ /* 0x002fea0003900000 */
[----:B------:R-:W1:Y:S02]  /*75f0*/  @!P0 SYNCS.PHASECHK.TRANS64 P0, [R7+URZ], R2 ;  /* 0x00000002070085a7 */ /* 0x000e64000800007f */
[----:B-1----:R-:W-:Y:S05]  /*7600*/  @!P0 BRA `(.L_x_183) ;  /* 0xfffffffc00f08947 */ /* 0x002fea000383ffff */
[----:B------:R-:W-:Y:S05]  /*7610*/  BRA `(.L_x_196) ;  /* 0xfffffff800e47947 */ /* 0x000fea000383ffff */
.L_x_184:
[----:B0-----:R0:W1:Y:S02]  /*7620*/  SYNCS.PHASECHK.TRANS64.TRYWAIT P0, [R9+URZ], R4 ;  /* 0x00000004090075a7 */ /* 0x001064000800017f */
[----:B-1----:R-:W-:Y:S05]  /*7630*/  @!P0 NANOSLEEP.SYNCS 0x989680 ;  /* 0x009896800000895d */ /* 0x002fea0003900000 */
[----:B------:R-:W1:Y:S02]  /*7640*/  @!P0 SYNCS.PHASECHK.TRANS64 P0, [R9+URZ], R4 ;  /* 0x00000004090085a7 */ /* 0x000e64000800007f */
[----:B-1----:R-:W-:Y:S05]  /*7650*/  @!P0 BRA `(.L_x_184) ;  /* 0xfffffffc00f08947 */ /* 0x002fea000383ffff */
[----:B------:R-:W-:Y:S05]  /*7660*/  BRA `(.L_x_197) ;  /* 0xfffffff800f47947 */ /* 0x000fea000383ffff */
.L_x_185:
[----:B-1----:R1:W3:Y:S02]  /*7670*/  SYNCS.PHASECHK.TRANS64.TRYWAIT P0, [R6+URZ], R5 ;  /* 0x00000005060075a7 */ /* 0x0022e4000800017f */
[----:B---3--:R-:W-:Y:S05]  /*7680*/  @!P0 NANOSLEEP.SYNCS 0x989680 ;  /* 0x009896800000895d */ /* 0x008fea0003900000 */
[----:B------:R-:W3:Y:S02]  /*7690*/  @!P0 SYNCS.PHASECHK.TRANS64 P0, [R6+URZ], R5 ;  /* 0x00000005060085a7 */ /* 0x000ee4000800007f */
[----:B---3--:R-:W-:Y:S05]  /*76a0*/  @!P0 BRA `(.L_x_185) ;  /* 0xfffffffc00f08947 */ /* 0x008fea000383ffff */
[----:B------:R-:W-:Y:S05]  /*76b0*/  BRA `(.L_x_198) ;  /* 0xfffffff800fc7947 */ /* 0x000fea000383ffff */
.L_x_199:
[----:B------:R-:W-:-:S00]  /*76c0*/  BRA `(.L_x_199) ;  /* 0xfffffffc00fc7947 */ /* 0x000fc0000383ffff */
[----:B------:R-:W-:-:S00]  /*76d0*/  NOP ;  /* 0x0000000000007918 */ /* 0x000fc00000000000 */
        /* <DEDUP_REMOVED lines=10> */
.L_x_200:


//--------------------- .nv.global.init           --------------------------
	.section	.nv.global.init,"aw",@progbits
.nv.global.init:
	.type		$str$22,@object
	.size		$str$22,($str$23 - $str$22)
$str$22:
        /*0000*/ 	.byte	0x6b, 0x5f, 0x74, 0x69, 0x6c, 0x65, 0x5f, 0x63, 0x6f, 0x75, 0x6e, 0x74, 0x20, 0x3e, 0x3d, 0x20
        /*0010*/ 	.byte	0x31, 0x00
	.type		$str$23,@object
	.size		$str$23,(__unnamed_1 - $str$23)
$str$23:
        /*0012*/ 	.byte	0x2f, 0x74, 0x6d, 0x70, 0x2f, 0x63, 0x75, 0x74, 0x6c, 0x61, 0x73, 0x73, 0x5f, 0x73, 0x77, 0x65
        /*0022*/ 	.byte	0x65, 0x70, 0x5f, 0x73, 0x72, 0x63, 0x2f, 0x69, 0x6e, 0x63, 0x6c, 0x75, 0x64, 0x65, 0x2f, 0x63
        /*0032*/ 	.byte	0x75, 0x74, 0x6c, 0x61, 0x73, 0x73, 0x2f, 0x67, 0x65, 0x6d, 0x6d, 0x2f, 0x63, 0x6f, 0x6c, 0x6c
        /*0042*/ 	.byte	0x65, 0x63, 0x74, 0x69, 0x76, 0x65, 0x2f, 0x73, 0x6d, 0x39, 0x30, 0x5f, 0x6d, 0x6d, 0x61, 0x5f
        /*0052*/ 	.byte	0x74, 0x6d, 0x61, 0x5f, 0x67, 0x6d, 0x6d, 0x61, 0x5f, 0x73, 0x73, 0x5f, 0x77, 0x61, 0x72, 0x70
        /*0062*/ 	.byte	0x73, 0x70, 0x65, 0x63, 0x69, 0x61, 0x6c, 0x69, 0x7a, 0x65, 0x64, 0x2e, 0x68, 0x70, 0x70, 0x00
	.type		__unnamed_1,@object
	.size		__unnamed_1,(.L_0 - __unnamed_1)
__unnamed_1:
        /*0072*/ 	.byte	0x76, 0x6f, 0x69, 0x64, 0x20, 0x63, 0x75, 0x74, 0x6c, 0x61, 0x73, 0x73, 0x3a, 0x3a, 0x67, 0x65
        /* <DEDUP_REMOVED lines=175> */
        /*0b72*/ 	.byte	0x64, 0x65, 0x6e, 0x74, 0x69, 0x74, 0x79, 0x5d, 0x00
.L_0:


//--------------------- .nv.shared._ZN7cutlass13device_kernelINS_4gemm6kernel13GemmUniversalIN4cute5tupleIJiiiiEEENS1_10collective13CollectiveMmaINS1_34MainloopSm90TmaGmmaWarpSpecializedILi4ENS5_IJNS4_1CILi1EEENSA_ILi4EEESB_EEENS1_32KernelTmaWarpSpecializedPingpongEEENS5_IJNSA_ILi64EEENSA_ILi128EEESG_EEEfNS5_IJlSB_lEEEfSJ_NS4_8TiledMMAINS4_8MMA_AtomIJNS4_4SM904GMMA30MMA_64x128x8_F32TF32TF32_SS_TNILNSN_7ScaleInE1ELSP_1EEEEEENS4_6LayoutINS5_IJSB_SB_SB_EEENS5_IJNSA_ILi0EEESU_SU_EEEEENS5_IJNS4_10UnderscoreESX_SX_EEEEENS4_23SM90_TMA_LOAD_MULTICASTENS4_14ComposedLayoutINS4_7SwizzleILi3ELi4ELi3EEENS4_18smem_ptr_flag_bitsILi32EEENSS_INS5_IJNSA_ILi8EEENSA_ILi32EEEEEENS5_IJS17_SB_EEEEEEEvNS4_8identityENS4_13SM90_TMA_LOADES1B_vS1C_EENS_8epilogue10collective6detail29Sm90TmaWarpSpecializedAdapterINS1G_15DefaultEpilogueIfSJ_SJ_NS1F_6thread17LinearCombinationIfLi1EffLNS1K_9ScaleType4KindE0ELNS_15FloatRoundStyleE2EfEENS1_15EpilogueDefaultEEEEEvvEEEEvNT_6ParamsE --------------------------
	.section	.nv.shared._ZN7cutlass13device_kernelINS_4gemm6kernel13GemmUniversalIN4cute5tupleIJiiiiEEENS1_10collective13CollectiveMmaINS1_34MainloopSm90TmaGmmaWarpSpecializedILi4ENS5_IJNS4_1CILi1EEENSA_ILi4EEESB_EEENS1_32KernelTmaWarpSpecializedPingpongEEENS5_IJNSA_ILi64EEENSA_ILi128EEESG_EEEfNS5_IJlSB_lEEEfSJ_NS4_8TiledMMAINS4_8MMA_AtomIJNS4_4SM904GMMA30MMA_64x128x8_F32TF32TF32_SS_TNILNSN_7ScaleInE1ELSP_1EEEEEENS4_6LayoutINS5_IJSB_SB_SB_EEENS5_IJNSA_ILi0EEESU_SU_EEEEENS5_IJNS4_10UnderscoreESX_SX_EEEEENS4_23SM90_TMA_LOAD_MULTICASTENS4_14ComposedLayoutINS4_7SwizzleILi3ELi4ELi3EEENS4_18smem_ptr_flag_bitsILi32EEENSS_INS5_IJNSA_ILi8EEENSA_ILi32EEEEEENS5_IJS17_SB_EEEEEEEvNS4_8identityENS4_13SM90_TMA_LOADES1B_vS1C_EENS_8epilogue10collective6detail29Sm90TmaWarpSpecializedAdapterINS1G_15DefaultEpilogueIfSJ_SJ_NS1F_6thread17LinearCombinationIfLi1EffLNS1K_9ScaleType4KindE0ELNS_15FloatRoundStyleE2EfEENS1_15EpilogueDefaultEEEEEvvEEEEvNT_6ParamsE,"aw",@nobits
	.sectionflags	@""
	.align	16
	.zero		1024


//--------------------- .nv.shared.reserved.0     --------------------------
	.section	.nv.shared.reserved.0,"aw",@nobits
	.weak		__nv_reservedSMEM_offset_0_alias
	.size		__nv_reservedSMEM_offset_0_alias, 0, 0
	.other		__nv_reservedSMEM_offset_0_alias,@"STO_CUDA_RESERVED_SHARED STV_DEFAULT"
__nv_reservedSMEM_offset_0_alias:
	.zero		0


//--------------------- .nv.global                --------------------------
	.section	.nv.global,"aw",@nobits
.nv.global:
	.type		_ZN40_INTERNAL_eaa3776b_4_k_cu_0718e6bf_211284cute1_E,@object
	.size		_ZN40_INTERNAL_eaa3776b_4_k_cu_0718e6bf_211284cute1_E,(_ZN40_INTERNAL_eaa3776b_4_k_cu_0718e6bf_211284cuda3std3__45__cpo6cbeginE - _ZN40_INTERNAL_eaa3776b_4_k_cu_0718e6bf_211284cute1_E)
_ZN40_INTERNAL_eaa3776b_4_k_cu_0718e6bf_211284cute1_E:
	.zero		1
	.type		_ZN40_INTERNAL_eaa3776b_4_k_cu_0718e6bf_211284cuda3std3__45__cpo6cbeginE,@object
	.size		_ZN40_INTERNAL_eaa3776b_4_k_cu_0718e6bf_211284cuda3std3__45__cpo6cbeginE,(_ZN40_INTERNAL_eaa3776b_4_k_cu_0718e6bf_211284cuda3std3__48in_placeE - _ZN40_INTERNAL_eaa3776b_4_k_cu_0718e6bf_211284cuda3std3__45__cpo6cbeginE)
_ZN40_INTERNAL_eaa3776b_4_k_cu_0718e6bf_211284cuda3std3__45__cpo6cbeginE:
	.zero		1
	.type		_ZN40_INTERNAL_eaa3776b_4_k_cu_0718e6bf_211284cuda3std3__48in_placeE,@object
	.size		_ZN40_INTERNAL_eaa3776b_4_k_cu_0718e6bf_211284cuda3std3__48in_placeE,(_ZN40_INTERNAL_eaa3776b_4_k_cu_0718e6bf_211284cuda3std6ranges3__45__cpo9iter_moveE - _ZN40_INTERNAL_eaa3776b_4_k_cu_0718e6bf_211284cuda3std3__48in_placeE)
_ZN40_INTERNAL_eaa3776b_4_k_cu_0718e6bf_211284cuda3std3__48in_placeE:
	.zero		1
	.type		_ZN40_INTERNAL_eaa3776b_4_k_cu_0718e6bf_211284cuda3std6ranges3__45__cpo9iter_moveE,@object
	.size		_ZN40_INTERNAL_eaa3776b_4_k_cu_0718e6bf_211284cuda3std6ranges3__45__cpo9iter_moveE,(_ZN40_INTERNAL_eaa3776b_4_k_cu_0718e6bf_211284cuda3std3__45__cpo5beginE - _ZN40_INTERNAL_eaa3776b_4_k_cu_0718e6bf_211284cuda3std6ranges3__45__cpo9iter_moveE)
_ZN40_INTERNAL_eaa3776b_4_k_cu_0718e6bf_211284cuda3std6ranges3__45__cpo9iter_moveE:
	.zero		1
	.type		_ZN40_INTERNAL_eaa3776b_4_k_cu_0718e6bf_211284cuda3std3__45__cpo5beginE,@object
	.size		_ZN40_INTERNAL_eaa3776b_4_k_cu_0718e6bf_211284cuda3std3__45__cpo5beginE,(_ZN40_INTERNAL_eaa3776b_4_k_cu_0718e6bf_211284cuda3std3__442_GLOBAL__N__eaa3776b_4_k_cu_0718e6bf_211286ignoreE - _ZN40_INTERNAL_eaa3776b_4_k_cu_0718e6bf_211284cuda3std3__45__cpo5beginE)
_ZN40_INTERNAL_eaa3776b_4_k_cu_0718e6bf_211284cuda3std3__45__cpo5beginE:
	.zero		1
	.type		_ZN40_INTERNAL_eaa3776b_4_k_cu_0718e6bf_211284cuda3std3__442_GLOBAL__N__eaa3776b_4_k_cu_0718e6bf_211286ignoreE,@object
	.size		_ZN40_INTERNAL_eaa3776b_4_k_cu_0718e6bf_211284cuda3std3__442_GLOBAL__N__eaa3776b_4_k_cu_0718e6bf_211286ignoreE,(_ZN40_INTERNAL_eaa3776b_4_k_cu_0718e6bf_211284cute7productE - _ZN40_INTERNAL_eaa3776b_4_k_cu_0718e6bf_211284cuda3std3__442_GLOBAL__N__eaa3776b_4_k_cu_0718e6bf_211286ignoreE)
_ZN40_INTERNAL_eaa3776b_4_k_cu_0718e6bf_211284cuda3std3__442_GLOBAL__N__eaa3776b_4_k_cu_0718e6bf_211286ignoreE:
	.zero		1
	.type		_ZN40_INTERNAL_eaa3776b_4_k_cu_0718e6bf_211284cute7productE,@object
	.size		_ZN40_INTERNAL_eaa3776b_4_k_cu_0718e6bf_211284cute7productE,(_ZN40_INTERNAL_eaa3776b_4_k_cu_0718e6bf_211284cuda3std3__45__cpo3endE - _ZN40_INTERNAL_eaa3776b_4_k_cu_0718e6bf_211284cute7productE)
_ZN40_INTERNAL_eaa3776b_4_k_cu_0718e6bf_211284cute7productE:
	.zero		1
	.type		_ZN40_INTERNAL_eaa3776b_4_k_cu_0718e6bf_211284cuda3std3__45__cpo3endE,@object
	.size		_ZN40_INTERNAL_eaa3776b_4_k_cu_0718e6bf_211284cuda3std3__45__cpo3endE,(_ZN40_INTERNAL_eaa3776b_4_k_cu_0718e6bf_211284cuda3std3__419piecewise_constructE - _ZN40_INTERNAL_eaa3776b_4_k_cu_0718e6bf_211284cuda3std3__45__cpo3endE)
_ZN40_INTERNAL_eaa3776b_4_k_cu_0718e6bf_211284cuda3std3__45__cpo3endE:
	.zero		1
	.type		_ZN40_INTERNAL_eaa3776b_4_k_cu_0718e6bf_211284cuda3std3__419piecewise_constructE,@object
	.size		_ZN40_INTERNAL_eaa3776b_4_k_cu_0718e6bf_211284cuda3std3__419piecewise_constructE,(_ZN40_INTERNAL_eaa3776b_4_k_cu_0718e6bf_211284cuda3std3__45__cpo4cendE - _ZN40_INTERNAL_eaa3776b_4_k_cu_0718e6bf_211284cuda3std3__419piecewise_constructE)
_ZN40_INTERNAL_eaa3776b_4_k_cu_0718e6bf_211284cuda3std3__419piecewise_constructE:
	.zero		1
	.type		_ZN40_INTERNAL_eaa3776b_4_k_cu_0718e6bf_211284cuda3std3__45__cpo4cendE,@object
	.size		_ZN40_INTERNAL_eaa3776b_4_k_cu_0718e6bf_211284cuda3std3__45__cpo4cendE,(_ZN40_INTERNAL_eaa3776b_4_k_cu_0718e6bf_211284cuda3std6ranges3__45__cpo4swapE - _ZN40_INTERNAL_eaa3776b_4_k_cu_0718e6bf_211284cuda3std3__45__cpo4cendE)
_ZN40_INTERNAL_eaa3776b_4_k_cu_0718e6bf_211284cuda3std3__45__cpo4cendE:
	.zero		1
	.type		_ZN40_INTERNAL_eaa3776b_4_k_cu_0718e6bf_211284cuda3std6ranges3__45__cpo4swapE,@object
	.size		_ZN40_INTERNAL_eaa3776b_4_k_cu_0718e6bf_211284cuda3std6ranges3__45__cpo4swapE,(.L_8 - _ZN40_INTERNAL_eaa3776b_4_k_cu_0718e6bf_211284cuda3std6ranges3__45__cpo4swapE)
_ZN40_INTERNAL_eaa3776b_4_k_cu_0718e6bf_211284cuda3std6ranges3__45__cpo4swapE:
	.zero		1
.L_8:


//--------------------- .nv.constant0._ZN7cutlass13device_kernelINS_4gemm6kernel13GemmUniversalIN4cute5tupleIJiiiiEEENS1_10collective13CollectiveMmaINS1_34MainloopSm90TmaGmmaWarpSpecializedILi4ENS5_IJNS4_1CILi1EEENSA_ILi4EEESB_EEENS1_32KernelTmaWarpSpecializedPingpongEEENS5_IJNSA_ILi64EEENSA_ILi128EEESG_EEEfNS5_IJlSB_lEEEfSJ_NS4_8TiledMMAINS4_8MMA_AtomIJNS4_4SM904GMMA30MMA_64x128x8_F32TF32TF32_SS_TNILNSN_7ScaleInE1ELSP_1EEEEEENS4_6LayoutINS5_IJSB_SB_SB_EEENS5_IJNSA_ILi0EEESU_SU_EEEEENS5_IJNS4_10UnderscoreESX_SX_EEEEENS4_23SM90_TMA_LOAD_MULTICASTENS4_14ComposedLayoutINS4_7SwizzleILi3ELi4ELi3EEENS4_18smem_ptr_flag_bitsILi32EEENSS_INS5_IJNSA_ILi8EEENSA_ILi32EEEEEENS5_IJS17_SB_EEEEEEEvNS4_8identityENS4_13SM90_TMA_LOADES1B_vS1C_EENS_8epilogue10collective6detail29Sm90TmaWarpSpecializedAdapterINS1G_15DefaultEpilogueIfSJ_SJ_NS1F_6thread17LinearCombinationIfLi1EffLNS1K_9ScaleType4KindE0ELNS_15FloatRoundStyleE2EfEENS1_15EpilogueDefaultEEEEEvvEEEEvNT_6ParamsE --------------------------
	.section	.nv.constant0._ZN7cutlass13device_kernelINS_4gemm6kernel13GemmUniversalIN4cute5tupleIJiiiiEEENS1_10collective13CollectiveMmaINS1_34MainloopSm90TmaGmmaWarpSpecializedILi4ENS5_IJNS4_1CILi1EEENSA_ILi4EEESB_EEENS1_32KernelTmaWarpSpecializedPingpongEEENS5_IJNSA_ILi64EEENSA_ILi128EEESG_EEEfNS5_IJlSB_lEEEfSJ_NS4_8TiledMMAINS4_8MMA_AtomIJNS4_4SM904GMMA30MMA_64x128x8_F32TF32TF32_SS_TNILNSN_7ScaleInE1ELSP_1EEEEEENS4_6LayoutINS5_IJSB_SB_SB_EEENS5_IJNSA_ILi0EEESU_SU_EEEEENS5_IJNS4_10UnderscoreESX_SX_EEEEENS4_23SM90_TMA_LOAD_MULTICASTENS4_14ComposedLayoutINS4_7SwizzleILi3ELi4ELi3EEENS4_18smem_ptr_flag_bitsILi32EEENSS_INS5_IJNSA_ILi8EEENSA_ILi32EEEEEENS5_IJS17_SB_EEEEEEEvNS4_8identityENS4_13SM90_TMA_LOADES1B_vS1C_EENS_8epilogue10collective6detail29Sm90TmaWarpSpecializedAdapterINS1G_15DefaultEpilogueIfSJ_SJ_NS1F_6thread17LinearCombinationIfLi1EffLNS1K_9ScaleType4KindE0ELNS_15FloatRoundStyleE2EfEENS1_15EpilogueDefaultEEEEEvvEEEEvNT_6ParamsE,"a",@progbits
	.sectionflags	@""
	.align	4
.nv.constant0._ZN7cutlass13device_kernelINS_4gemm6kernel13GemmUniversalIN4cute5tupleIJiiiiEEENS1_10collective13CollectiveMmaINS1_34MainloopSm90TmaGmmaWarpSpecializedILi4ENS5_IJNS4_1CILi1EEENSA_ILi4EEESB_EEENS1_32KernelTmaWarpSpecializedPingpongEEENS5_IJNSA_ILi64EEENSA_ILi128EEESG_EEEfNS5_IJlSB_lEEEfSJ_NS4_8TiledMMAINS4_8MMA_AtomIJNS4_4SM904GMMA30MMA_64x128x8_F32TF32TF32_SS_TNILNSN_7ScaleInE1ELSP_1EEEEEENS4_6LayoutINS5_IJSB_SB_SB_EEENS5_IJNSA_ILi0EEESU_SU_EEEEENS5_IJNS4_10UnderscoreESX_SX_EEEEENS4_23SM90_TMA_LOAD_MULTICASTENS4_14ComposedLayoutINS4_7SwizzleILi3ELi4ELi3EEENS4_18smem_ptr_flag_bitsILi32EEENSS_INS5_IJNSA_ILi8EEENSA_ILi32EEEEEENS5_IJS17_SB_EEEEEEEvNS4_8identityENS4_13SM90_TMA_LOADES1B_vS1C_EENS_8epilogue10collective6detail29Sm90TmaWarpSpecializedAdapterINS1G_15DefaultEpilogueIfSJ_SJ_NS1F_6thread17LinearCombinationIfLi1EffLNS1K_9ScaleType4KindE0ELNS_15FloatRoundStyleE2EfEENS1_15EpilogueDefaultEEEEEvvEEEEvNT_6ParamsE:
	.zero		1664


//--------------------- SYMBOLS --------------------------

	.type		.nv.reservedSmem.offset0,@object
	.size		.nv.reservedSmem.offset0,0x4
	.type		__assertfail,@function
